//
// Generated by NVIDIA NVVM Compiler
//
// Compiler Build ID: CL-36424714
// Cuda compilation tools, release 13.0, V13.0.88
// Based on NVVM 20.0.0
//

.version 9.0
.target sm_100
.address_size 64

	// .globl	_Z14softmax_kernelPfi
// _ZZ14softmax_kernelPfiE12temp_storage has been demoted
// _ZZ14softmax_kernelPfiE8md_total has been demoted
.global .align 1 .b8 _ZN34_INTERNAL_c934dba4_4_k_cu_93dd87b44cuda3std3__45__cpo5beginE[1];
.global .align 1 .b8 _ZN34_INTERNAL_c934dba4_4_k_cu_93dd87b44cuda3std3__45__cpo3endE[1];
.global .align 1 .b8 _ZN34_INTERNAL_c934dba4_4_k_cu_93dd87b44cuda3std3__45__cpo6cbeginE[1];
.global .align 1 .b8 _ZN34_INTERNAL_c934dba4_4_k_cu_93dd87b44cuda3std3__45__cpo4cendE[1];
.global .align 1 .b8 _ZN34_INTERNAL_c934dba4_4_k_cu_93dd87b44cuda3std3__45__cpo6rbeginE[1];
.global .align 1 .b8 _ZN34_INTERNAL_c934dba4_4_k_cu_93dd87b44cuda3std3__45__cpo4rendE[1];
.global .align 1 .b8 _ZN34_INTERNAL_c934dba4_4_k_cu_93dd87b44cuda3std3__45__cpo7crbeginE[1];
.global .align 1 .b8 _ZN34_INTERNAL_c934dba4_4_k_cu_93dd87b44cuda3std3__45__cpo5crendE[1];
.global .align 1 .b8 _ZN34_INTERNAL_c934dba4_4_k_cu_93dd87b44cuda3std3__436_GLOBAL__N__c934dba4_4_k_cu_93dd87b46ignoreE[1];
.global .align 1 .b8 _ZN34_INTERNAL_c934dba4_4_k_cu_93dd87b44cuda3std3__419piecewise_constructE[1];
.global .align 1 .b8 _ZN34_INTERNAL_c934dba4_4_k_cu_93dd87b44cuda3std3__48in_placeE[1];
.global .align 1 .b8 _ZN34_INTERNAL_c934dba4_4_k_cu_93dd87b44cuda3std3__420unreachable_sentinelE[1];
.global .align 1 .b8 _ZN34_INTERNAL_c934dba4_4_k_cu_93dd87b44cuda3std6ranges3__45__cpo4swapE[1];
.global .align 1 .b8 _ZN34_INTERNAL_c934dba4_4_k_cu_93dd87b44cuda3std6ranges3__45__cpo9iter_moveE[1];
.global .align 1 .b8 _ZN34_INTERNAL_c934dba4_4_k_cu_93dd87b44cuda3std6ranges3__45__cpo5beginE[1];
.global .align 1 .b8 _ZN34_INTERNAL_c934dba4_4_k_cu_93dd87b44cuda3std6ranges3__45__cpo3endE[1];
.global .align 1 .b8 _ZN34_INTERNAL_c934dba4_4_k_cu_93dd87b44cuda3std6ranges3__45__cpo6cbeginE[1];
.global .align 1 .b8 _ZN34_INTERNAL_c934dba4_4_k_cu_93dd87b44cuda3std6ranges3__45__cpo4cendE[1];
.global .align 1 .b8 _ZN34_INTERNAL_c934dba4_4_k_cu_93dd87b44cuda3std6ranges3__45__cpo7advanceE[1];
.global .align 1 .b8 _ZN34_INTERNAL_c934dba4_4_k_cu_93dd87b44cuda3std6ranges3__45__cpo9iter_swapE[1];
.global .align 1 .b8 _ZN34_INTERNAL_c934dba4_4_k_cu_93dd87b44cuda3std6ranges3__45__cpo4nextE[1];
.global .align 1 .b8 _ZN34_INTERNAL_c934dba4_4_k_cu_93dd87b44cuda3std6ranges3__45__cpo4prevE[1];
.global .align 1 .b8 _ZN34_INTERNAL_c934dba4_4_k_cu_93dd87b44cuda3std6ranges3__45__cpo4dataE[1];
.global .align 1 .b8 _ZN34_INTERNAL_c934dba4_4_k_cu_93dd87b44cuda3std6ranges3__45__cpo5cdataE[1];
.global .align 1 .b8 _ZN34_INTERNAL_c934dba4_4_k_cu_93dd87b44cuda3std6ranges3__45__cpo4sizeE[1];
.global .align 1 .b8 _ZN34_INTERNAL_c934dba4_4_k_cu_93dd87b44cuda3std6ranges3__45__cpo5ssizeE[1];
.global .align 1 .b8 _ZN34_INTERNAL_c934dba4_4_k_cu_93dd87b44cuda3std6ranges3__45__cpo8distanceE[1];
.global .align 1 .b8 _ZN34_INTERNAL_c934dba4_4_k_cu_93dd87b46thrust24THRUST_300001_SM_1000_NS6system6detail10sequential3seqE[1];

.visible .entry _Z14softmax_kernelPfi(
	.param .u64 .ptr .align 1 _Z14softmax_kernelPfi_param_0,
	.param .u32 _Z14softmax_kernelPfi_param_1
)
{
	.reg .pred 	%p<34>;
	.reg .b32 	%r<55>;
	.reg .b32 	%f<242>;
	.reg .b64 	%rd<25>;
	// demoted variable
	.shared .align 8 .b8 _ZZ14softmax_kernelPfiE12temp_storage[184];
	// demoted variable
	.shared .align 8 .b8 _ZZ14softmax_kernelPfiE8md_total[8];
	ld.param.u64 	%rd5, [_Z14softmax_kernelPfi_param_0];
	ld.param.u32 	%r18, [_Z14softmax_kernelPfi_param_1];
	cvta.to.global.u64 	%rd1, %rd5;
	mov.u32 	%r1, %tid.x;
	setp.ge.s32 	%p1, %r1, %r18;
	mov.f32 	%f233, 0fFF7FFFFF;
	mov.f32 	%f232, 0f00000000;
	@%p1 bra 	$L__BB0_12;
	not.b32 	%r19, %r1;
	add.s32 	%r20, %r18, %r19;
	mul.hi.u32 	%r21, %r20, -858993459;
	shr.u32 	%r2, %r21, 3;
	add.s32 	%r3, %r2, 1;
	and.b32  	%r4, %r3, 7;
	setp.lt.u32 	%p2, %r20, 70;
	mov.f32 	%f232, 0f00000000;
	mov.f32 	%f233, 0fFF7FFFFF;
	mov.u32 	%r52, %r1;
	@%p2 bra 	$L__BB0_4;
	and.b32  	%r22, %r3, 1073741816;
	neg.s32 	%r50, %r22;
	mul.wide.u32 	%rd6, %r1, 4;
	add.s64 	%rd7, %rd6, %rd1;
	add.s64 	%rd24, %rd7, 160;
	mov.f32 	%f232, 0f00000000;
	mov.f32 	%f233, 0fFF7FFFFF;
	mov.u32 	%r52, %r1;
$L__BB0_3:
	.pragma "nounroll";
	ld.global.f32 	%f48, [%rd24+-160];
	setp.gt.f32 	%p3, %f233, %f48;
	selp.f32 	%f49, %f232, 0f3F800000, %p3;
	selp.f32 	%f50, %f233, %f48, %p3;
	selp.f32 	%f51, 0f3F800000, %f232, %p3;
	selp.f32 	%f52, %f48, %f233, %p3;
	sub.f32 	%f53, %f52, %f50;
	mul.f32 	%f54, %f53, 0f3FB8AA3B;
	ex2.approx.f32 	%f55, %f54;
	fma.rn.f32 	%f56, %f55, %f51, %f49;
	ld.global.f32 	%f57, [%rd24+-120];
	setp.gt.f32 	%p4, %f50, %f57;
	selp.f32 	%f58, %f56, 0f3F800000, %p4;
	selp.f32 	%f59, %f50, %f57, %p4;
	selp.f32 	%f60, 0f3F800000, %f56, %p4;
	selp.f32 	%f61, %f57, %f50, %p4;
	sub.f32 	%f62, %f61, %f59;
	mul.f32 	%f63, %f62, 0f3FB8AA3B;
	ex2.approx.f32 	%f64, %f63;
	fma.rn.f32 	%f65, %f64, %f60, %f58;
	ld.global.f32 	%f66, [%rd24+-80];
	setp.gt.f32 	%p5, %f59, %f66;
	selp.f32 	%f67, %f65, 0f3F800000, %p5;
	selp.f32 	%f68, %f59, %f66, %p5;
	selp.f32 	%f69, 0f3F800000, %f65, %p5;
	selp.f32 	%f70, %f66, %f59, %p5;
	sub.f32 	%f71, %f70, %f68;
	mul.f32 	%f72, %f71, 0f3FB8AA3B;
	ex2.approx.f32 	%f73, %f72;
	fma.rn.f32 	%f74, %f73, %f69, %f67;
	ld.global.f32 	%f75, [%rd24+-40];
	setp.gt.f32 	%p6, %f68, %f75;
	selp.f32 	%f76, %f74, 0f3F800000, %p6;
	selp.f32 	%f77, %f68, %f75, %p6;
	selp.f32 	%f78, 0f3F800000, %f74, %p6;
	selp.f32 	%f79, %f75, %f68, %p6;
	sub.f32 	%f80, %f79, %f77;
	mul.f32 	%f81, %f80, 0f3FB8AA3B;
	ex2.approx.f32 	%f82, %f81;
	fma.rn.f32 	%f83, %f82, %f78, %f76;
	ld.global.f32 	%f84, [%rd24];
	setp.gt.f32 	%p7, %f77, %f84;
	selp.f32 	%f85, %f83, 0f3F800000, %p7;
	selp.f32 	%f86, %f77, %f84, %p7;
	selp.f32 	%f87, 0f3F800000, %f83, %p7;
	selp.f32 	%f88, %f84, %f77, %p7;
	sub.f32 	%f89, %f88, %f86;
	mul.f32 	%f90, %f89, 0f3FB8AA3B;
	ex2.approx.f32 	%f91, %f90;
	fma.rn.f32 	%f92, %f91, %f87, %f85;
	ld.global.f32 	%f93, [%rd24+40];
	setp.gt.f32 	%p8, %f86, %f93;
	selp.f32 	%f94, %f92, 0f3F800000, %p8;
	selp.f32 	%f95, %f86, %f93, %p8;
	selp.f32 	%f96, 0f3F800000, %f92, %p8;
	selp.f32 	%f97, %f93, %f86, %p8;
	sub.f32 	%f98, %f97, %f95;
	mul.f32 	%f99, %f98, 0f3FB8AA3B;
	ex2.approx.f32 	%f100, %f99;
	fma.rn.f32 	%f101, %f100, %f96, %f94;
	ld.global.f32 	%f102, [%rd24+80];
	setp.gt.f32 	%p9, %f95, %f102;
	selp.f32 	%f103, %f101, 0f3F800000, %p9;
	selp.f32 	%f104, %f95, %f102, %p9;
	selp.f32 	%f105, 0f3F800000, %f101, %p9;
	selp.f32 	%f106, %f102, %f95, %p9;
	sub.f32 	%f107, %f106, %f104;
	mul.f32 	%f108, %f107, 0f3FB8AA3B;
	ex2.approx.f32 	%f109, %f108;
	fma.rn.f32 	%f110, %f109, %f105, %f103;
	ld.global.f32 	%f111, [%rd24+120];
	setp.gt.f32 	%p10, %f104, %f111;
	selp.f32 	%f112, %f110, 0f3F800000, %p10;
	selp.f32 	%f233, %f104, %f111, %p10;
	selp.f32 	%f113, 0f3F800000, %f110, %p10;
	selp.f32 	%f114, %f111, %f104, %p10;
	sub.f32 	%f115, %f114, %f233;
	mul.f32 	%f116, %f115, 0f3FB8AA3B;
	ex2.approx.f32 	%f117, %f116;
	fma.rn.f32 	%f232, %f117, %f113, %f112;
	add.s32 	%r52, %r52, 80;
	add.s32 	%r50, %r50, 8;
	add.s64 	%rd24, %rd24, 320;
	setp.ne.s32 	%p11, %r50, 0;
	@%p11 bra 	$L__BB0_3;
$L__BB0_4:
	setp.eq.s32 	%p12, %r4, 0;
	@%p12 bra 	$L__BB0_12;
	setp.lt.u32 	%p13, %r4, 4;
	@%p13 bra 	$L__BB0_7;
	mul.wide.u32 	%rd8, %r52, 4;
	add.s64 	%rd9, %rd1, %rd8;
	ld.global.f32 	%f119, [%rd9];
	setp.gt.f32 	%p14, %f233, %f119;
	selp.f32 	%f120, %f232, 0f3F800000, %p14;
	selp.f32 	%f121, %f233, %f119, %p14;
	selp.f32 	%f122, 0f3F800000, %f232, %p14;
	selp.f32 	%f123, %f119, %f233, %p14;
	sub.f32 	%f124, %f123, %f121;
	mul.f32 	%f125, %f124, 0f3FB8AA3B;
	ex2.approx.f32 	%f126, %f125;
	fma.rn.f32 	%f127, %f126, %f122, %f120;
	ld.global.f32 	%f128, [%rd9+40];
	setp.gt.f32 	%p15, %f121, %f128;
	selp.f32 	%f129, %f127, 0f3F800000, %p15;
	selp.f32 	%f130, %f121, %f128, %p15;
	selp.f32 	%f131, 0f3F800000, %f127, %p15;
	selp.f32 	%f132, %f128, %f121, %p15;
	sub.f32 	%f133, %f132, %f130;
	mul.f32 	%f134, %f133, 0f3FB8AA3B;
	ex2.approx.f32 	%f135, %f134;
	fma.rn.f32 	%f136, %f135, %f131, %f129;
	ld.global.f32 	%f137, [%rd9+80];
	setp.gt.f32 	%p16, %f130, %f137;
	selp.f32 	%f138, %f136, 0f3F800000, %p16;
	selp.f32 	%f139, %f130, %f137, %p16;
	selp.f32 	%f140, 0f3F800000, %f136, %p16;
	selp.f32 	%f141, %f137, %f130, %p16;
	sub.f32 	%f142, %f141, %f139;
	mul.f32 	%f143, %f142, 0f3FB8AA3B;
	ex2.approx.f32 	%f144, %f143;
	fma.rn.f32 	%f145, %f144, %f140, %f138;
	ld.global.f32 	%f146, [%rd9+120];
	setp.gt.f32 	%p17, %f139, %f146;
	selp.f32 	%f147, %f145, 0f3F800000, %p17;
	selp.f32 	%f233, %f139, %f146, %p17;
	selp.f32 	%f148, 0f3F800000, %f145, %p17;
	selp.f32 	%f149, %f146, %f139, %p17;
	sub.f32 	%f150, %f149, %f233;
	mul.f32 	%f151, %f150, 0f3FB8AA3B;
	ex2.approx.f32 	%f152, %f151;
	fma.rn.f32 	%f232, %f152, %f148, %f147;
	add.s32 	%r52, %r52, 40;
$L__BB0_7:
	and.b32  	%r23, %r3, 3;
	setp.eq.s32 	%p18, %r23, 0;
	@%p18 bra 	$L__BB0_12;
	setp.eq.s32 	%p19, %r23, 1;
	@%p19 bra 	$L__BB0_10;
	mul.wide.u32 	%rd10, %r52, 4;
	add.s64 	%rd11, %rd1, %rd10;
	ld.global.f32 	%f154, [%rd11];
	setp.gt.f32 	%p20, %f233, %f154;
	selp.f32 	%f155, %f232, 0f3F800000, %p20;
	selp.f32 	%f156, %f233, %f154, %p20;
	selp.f32 	%f157, 0f3F800000, %f232, %p20;
	selp.f32 	%f158, %f154, %f233, %p20;
	sub.f32 	%f159, %f158, %f156;
	mul.f32 	%f160, %f159, 0f3FB8AA3B;
	ex2.approx.f32 	%f161, %f160;
	fma.rn.f32 	%f162, %f161, %f157, %f155;
	ld.global.f32 	%f163, [%rd11+40];
	setp.gt.f32 	%p21, %f156, %f163;
	selp.f32 	%f164, %f162, 0f3F800000, %p21;
	selp.f32 	%f233, %f156, %f163, %p21;
	selp.f32 	%f165, 0f3F800000, %f162, %p21;
	selp.f32 	%f166, %f163, %f156, %p21;
	sub.f32 	%f167, %f166, %f233;
	mul.f32 	%f168, %f167, 0f3FB8AA3B;
	ex2.approx.f32 	%f169, %f168;
	fma.rn.f32 	%f232, %f169, %f165, %f164;
	add.s32 	%r52, %r52, 20;
$L__BB0_10:
	and.b32  	%r24, %r2, 1;
	setp.eq.b32 	%p22, %r24, 1;
	@%p22 bra 	$L__BB0_12;
	mul.wide.u32 	%rd12, %r52, 4;
	add.s64 	%rd13, %rd1, %rd12;
	ld.global.f32 	%f170, [%rd13];
	setp.gt.f32 	%p23, %f233, %f170;
	selp.f32 	%f171, %f232, 0f3F800000, %p23;
	selp.f32 	%f21, %f233, %f170, %p23;
	selp.f32 	%f172, 0f3F800000, %f232, %p23;
	selp.f32 	%f173, %f170, %f233, %p23;
	sub.f32 	%f174, %f173, %f21;
	mul.f32 	%f175, %f174, 0f3FB8AA3B;
	ex2.approx.f32 	%f176, %f175;
	fma.rn.f32 	%f232, %f176, %f172, %f171;
	mov.f32 	%f233, %f21;
$L__BB0_12:
	// begin inline asm
	mov.u32 %r25, %laneid;
	// end inline asm
	mul.hi.u32 	%r26, %r25, -858993459;
	shr.u32 	%r27, %r26, 3;
	mul.lo.s32 	%r28, %r27, 10;
	sub.s32 	%r16, %r25, %r28;
	shl.b32 	%r29, %r16, 3;
	mov.u32 	%r30, _ZZ14softmax_kernelPfiE12temp_storage;
	add.s32 	%r17, %r30, %r29;
	mov.b32 	%r31, %f232;
	mov.b32 	%r32, %f233;
	mov.b64 	%rd14, {%r32, %r31};
	st.volatile.shared.u64 	[%r17], %rd14;
	bar.warp.sync 	1023;
	setp.gt.u32 	%p24, %r16, 8;
	@%p24 bra 	$L__BB0_14;
	ld.volatile.shared.u64 	%rd15, [%r17+8];
	mov.b64 	{%r33, %r34}, %rd15;
	mov.b32 	%f177, %r34;
	mov.b32 	%f178, %r33;
	setp.gt.f32 	%p25, %f233, %f178;
	selp.f32 	%f25, %f233, %f178, %p25;
	selp.f32 	%f179, %f232, %f177, %p25;
	selp.f32 	%f180, %f178, %f233, %p25;
	selp.f32 	%f181, %f177, %f232, %p25;
	sub.f32 	%f182, %f180, %f25;
	mul.f32 	%f183, %f182, 0f3FB8AA3B;
	ex2.approx.f32 	%f184, %f183;
	fma.rn.f32 	%f232, %f184, %f181, %f179;
	mov.f32 	%f233, %f25;
$L__BB0_14:
	bar.warp.sync 	1023;
	mov.b32 	%r35, %f232;
	mov.b32 	%r36, %f233;
	mov.b64 	%rd16, {%r36, %r35};
	st.volatile.shared.u64 	[%r17], %rd16;
	bar.warp.sync 	1023;
	setp.gt.u32 	%p26, %r16, 7;
	@%p26 bra 	$L__BB0_16;
	ld.volatile.shared.u64 	%rd17, [%r17+16];
	mov.b64 	{%r37, %r38}, %rd17;
	mov.b32 	%f185, %r38;
	mov.b32 	%f186, %r37;
	setp.gt.f32 	%p27, %f233, %f186;
	selp.f32 	%f29, %f233, %f186, %p27;
	selp.f32 	%f187, %f232, %f185, %p27;
	selp.f32 	%f188, %f186, %f233, %p27;
	selp.f32 	%f189, %f185, %f232, %p27;
	sub.f32 	%f190, %f188, %f29;
	mul.f32 	%f191, %f190, 0f3FB8AA3B;
	ex2.approx.f32 	%f192, %f191;
	fma.rn.f32 	%f232, %f192, %f189, %f187;
	mov.f32 	%f233, %f29;
$L__BB0_16:
	bar.warp.sync 	1023;
	mov.b32 	%r39, %f232;
	mov.b32 	%r40, %f233;
	mov.b64 	%rd18, {%r40, %r39};
	st.volatile.shared.u64 	[%r17], %rd18;
	bar.warp.sync 	1023;
	setp.gt.u32 	%p28, %r16, 5;
	@%p28 bra 	$L__BB0_18;
	ld.volatile.shared.u64 	%rd19, [%r17+32];
	mov.b64 	{%r41, %r42}, %rd19;
	mov.b32 	%f193, %r42;
	mov.b32 	%f194, %r41;
	setp.gt.f32 	%p29, %f233, %f194;
	selp.f32 	%f33, %f233, %f194, %p29;
	selp.f32 	%f195, %f232, %f193, %p29;
	selp.f32 	%f196, %f194, %f233, %p29;
	selp.f32 	%f197, %f193, %f232, %p29;
	sub.f32 	%f198, %f196, %f33;
	mul.f32 	%f199, %f198, 0f3FB8AA3B;
	ex2.approx.f32 	%f200, %f199;
	fma.rn.f32 	%f232, %f200, %f197, %f195;
	mov.f32 	%f233, %f33;
$L__BB0_18:
	bar.warp.sync 	1023;
	mov.b32 	%r43, %f232;
	mov.b32 	%r44, %f233;
	mov.b64 	%rd20, {%r44, %r43};
	st.volatile.shared.u64 	[%r17], %rd20;
	bar.warp.sync 	1023;
	setp.gt.u32 	%p30, %r16, 1;
	@%p30 bra 	$L__BB0_20;
	ld.volatile.shared.u64 	%rd21, [%r17+64];
	mov.b64 	{%r45, %r46}, %rd21;
	mov.b32 	%f201, %r46;
	mov.b32 	%f202, %r45;
	setp.gt.f32 	%p31, %f233, %f202;
	selp.f32 	%f37, %f233, %f202, %p31;
	selp.f32 	%f203, %f232, %f201, %p31;
	selp.f32 	%f204, %f202, %f233, %p31;
	selp.f32 	%f205, %f201, %f232, %p31;
	sub.f32 	%f206, %f204, %f37;
	mul.f32 	%f207, %f206, 0f3FB8AA3B;
	ex2.approx.f32 	%f208, %f207;
	fma.rn.f32 	%f232, %f208, %f205, %f203;
	mov.f32 	%f233, %f37;
$L__BB0_20:
	bar.warp.sync 	1023;
	setp.ne.s32 	%p32, %r25, 0;
	@%p32 bra 	$L__BB0_22;
	st.shared.v2.f32 	[_ZZ14softmax_kernelPfiE12temp_storage+168], {%f233, %f232};
$L__BB0_22:
	bar.sync 	0;
	setp.ne.s32 	%p33, %r1, 0;
	@%p33 bra 	$L__BB0_24;
	st.shared.v2.f32 	[_ZZ14softmax_kernelPfiE8md_total], {%f233, %f232};
$L__BB0_24:
	bar.sync 	0;
	ld.shared.v2.f32 	{%f209, %f210}, [_ZZ14softmax_kernelPfiE8md_total];
	mov.f32 	%f211, 0f3F800000;
	div.approx.f32 	%f212, %f211, %f210;
	mov.u32 	%r47, %ntid.x;
	mov.u32 	%r48, %ctaid.x;
	mad.lo.s32 	%r49, %r48, %r47, %r1;
	mul.wide.s32 	%rd22, %r49, 4;
	add.s64 	%rd23, %rd1, %rd22;
	ld.global.f32 	%f213, [%rd23];
	sub.f32 	%f214, %f213, %f209;
	mul.f32 	%f215, %f214, 0f3FB8AA3B;
	ex2.approx.f32 	%f216, %f215;
	mul.f32 	%f217, %f212, %f216;
	st.global.f32 	[%rd23], %f217;
	ret;

}


// ===== COMPILED SASS (sm_100) =====

	.target	sm_100

	.elftype	@"ET_EXEC"


//--------------------- .note.nv.tkinfo           --------------------------
	.section	.note.nv.tkinfo,"",@"SHT_NOTE"
	.sectionflags	@"SHF_NOTE_NV_TKINFO"
	.tkinfo
        /*0018*/ 	.word	0x00000002
        /*0030*/ 	.string	""
        /*0030*/ 	.string	"ptxas"
        /*0030*/ 	.string	"Cuda compilation tools, release 13.0, V13.0.88"
        /*0030*/ 	.string	"Build cuda_13.0.r13.0/compiler.36424714_0"
        /*0030*/ 	.string	"-arch sm_100 -m 64 "



//--------------------- .note.nv.cuinfo           --------------------------
	.section	.note.nv.cuinfo,"",@"SHT_NOTE"
	.sectionflags	@"SHF_NOTE_NV_CUINFO"
        /*0018*/ 	.short	0x0002
        /*001a*/ 	.short	0x0064
        /*001c*/ 	.short	0x0082
	.zero		2


//--------------------- .nv.info                  --------------------------
	.section	.nv.info,"",@"SHT_CUDA_INFO"
	.align	4


	//----- nvinfo : EIATTR_REGCOUNT
	.align		4
        /*0000*/ 	.byte	0x04, 0x2f
        /*0002*/ 	.short	(.L_29 - .L_28)
	.align		4
.L_28:
        /*0004*/ 	.word	index@(_Z14softmax_kernelPfi)
        /*0008*/ 	.word	0x0000001a


	//----- nvinfo : EIATTR_FRAME_SIZE
	.align		4
.L_29:
        /*000c*/ 	.byte	0x04, 0x11
        /*000e*/ 	.short	(.L_31 - .L_30)
	.align		4
.L_30:
        /*0010*/ 	.word	index@(_Z14softmax_kernelPfi)
        /*0014*/ 	.word	0x00000000


	//----- nvinfo : EIATTR_MIN_STACK_SIZE
	.align		4
.L_31:
        /*0018*/ 	.byte	0x04, 0x12
        /*001a*/ 	.short	(.L_33 - .L_32)
	.align		4
.L_32:
        /*001c*/ 	.word	index@(_Z14softmax_kernelPfi)
        /*0020*/ 	.word	0x00000000
.L_33:


//--------------------- .nv.compat                --------------------------
	.section	.nv.compat,"",@"SHT_CUDA_COMPAT_INFO"
	.align	4
        /*0000*/ 	.byte	0x02, 0x09, 0x00, 0x00, 0x02, 0x02, 0x01, 0x00, 0x02, 0x05, 0x05, 0x00, 0x03, 0x07, 0x01, 0x01
        /*0010*/ 	.byte	0x02, 0x03, 0x00, 0x00, 0x02, 0x06, 0x01, 0x00, 0x04, 0x0b, 0x08, 0x00, 0x01, 0x00, 0x00, 0x00
        /*0020*/ 	.byte	0x00, 0x00, 0x00, 0x00


//--------------------- .nv.info._Z14softmax_kernelPfi --------------------------
	.section	.nv.info._Z14softmax_kernelPfi,"",@"SHT_CUDA_INFO"
	.sectionflags	@""
	.align	4


	//----- nvinfo : EIATTR_CUDA_API_VERSION
	.align		4
        /*0000*/ 	.byte	0x04, 0x37
        /*0002*/ 	.short	(.L_35 - .L_34)
.L_34:
        /*0004*/ 	.word	0x00000082


	//----- nvinfo : EIATTR_KPARAM_INFO
	.align		4
.L_35:
        /*0008*/ 	.byte	0x04, 0x17
        /*000a*/ 	.short	(.L_37 - .L_36)
.L_36:
        /*000c*/ 	.word	0x00000000
        /*0010*/ 	.short	0x0001
        /*0012*/ 	.short	0x0008
        /*0014*/ 	.byte	0x00, 0xf0, 0x11, 0x00


	//----- nvinfo : EIATTR_KPARAM_INFO
	.align		4
.L_37:
        /*0018*/ 	.byte	0x04, 0x17
        /*001a*/ 	.short	(.L_39 - .L_38)
.L_38:
        /*001c*/ 	.word	0x00000000
        /*0020*/ 	.short	0x0000
        /*0022*/ 	.short	0x0000
        /*0024*/ 	.byte	0x00, 0xf5, 0x21, 0x00


	//----- nvinfo : EIATTR_SPARSE_MMA_MASK
	.align		4
.L_39:
        /*0028*/ 	.byte	0x03, 0x50
        /*002a*/ 	.short	0x0000


	//----- nvinfo : EIATTR_MAXREG_COUNT
	.align		4
        /*002c*/ 	.byte	0x03, 0x1b
        /*002e*/ 	.short	0x00ff


	//----- nvinfo : EIATTR_NUM_BARRIERS
	.align		4
        /*0030*/ 	.byte	0x02, 0x4c
        /*0032*/ 	.byte	0x01
	.zero		1


	//----- nvinfo : EIATTR_MERCURY_ISA_VERSION
	.align		4
        /*0034*/ 	.byte	0x03, 0x5f
        /*0036*/ 	.short	0x0101


	//----- nvinfo : EIATTR_COOP_GROUP_MASK_REGIDS
	.align		4
        /*0038*/ 	.byte	0x04, 0x29
        /*003a*/ 	.short	(.L_41 - .L_40)


	//   ....[0]....
.L_40:
        /*003c*/ 	.word	0x05000006


	//   ....[1]....
        /*0040*/ 	.word	0x05000006


	//   ....[2]....
        /*0044*/ 	.word	0x05000006


	//   ....[3]....
        /*0048*/ 	.word	0x05000006


	//   ....[4]....
        /*004c*/ 	.word	0x05000006


	//   ....[5]....
        /*0050*/ 	.word	0x05000006


	//   ....[6]....
        /*0054*/ 	.word	0x05000006


	//   ....[7]....
        /*0058*/ 	.word	0x05000006


	//----- nvinfo : EIATTR_COOP_GROUP_INSTR_OFFSETS
	.align		4
.L_41:
        /*005c*/ 	.byte	0x04, 0x28
        /*005e*/ 	.short	(.L_43 - .L_42)


	//   ....[0]....
.L_42:
        /*0060*/ 	.word	0x00001120


	//   ....[1]....
        /*0064*/ 	.word	0x00001220


	//   ....[2]....
        /*0068*/ 	.word	0x00001250


	//   ....[3]....
        /*006c*/ 	.word	0x00001350


	//   ....[4]....
        /*0070*/ 	.word	0x00001380


	//   ....[5]....
        /*0074*/ 	.word	0x00001480


	//   ....[6]....
        /*0078*/ 	.word	0x000014b0


	//   ....[7]....
        /*007c*/ 	.word	0x000015c0


	//----- nvinfo : EIATTR_VRC_CTA_INIT_COUNT
	.align		4
.L_43:
        /*0080*/ 	.byte	0x02, 0x4a
	.zero		1
	.zero		1


	//----- nvinfo : EIATTR_EXIT_INSTR_OFFSETS
	.align		4
        /*0084*/ 	.byte	0x04, 0x1c
        /*0086*/ 	.short	(.L_45 - .L_44)


	//   ....[0]....
.L_44:
        /*0088*/ 	.word	0x00001760


	//----- nvinfo : EIATTR_CRS_STACK_SIZE
	.align		4
.L_45:
        /*008c*/ 	.byte	0x04, 0x1e
        /*008e*/ 	.short	(.L_47 - .L_46)
.L_46:
        /*0090*/ 	.word	0x00000000


	//----- nvinfo : EIATTR_CBANK_PARAM_SIZE
	.align		4
.L_47:
        /*0094*/ 	.byte	0x03, 0x19
        /*0096*/ 	.short	0x000c


	//----- nvinfo : EIATTR_PARAM_CBANK
	.align		4
        /*0098*/ 	.byte	0x04, 0x0a
        /*009a*/ 	.short	(.L_49 - .L_48)
	.align		4
.L_48:
        /*009c*/ 	.word	index@(.nv.constant0._Z14softmax_kernelPfi)
        /*00a0*/ 	.short	0x0380
        /*00a2*/ 	.short	0x000c


	//----- nvinfo : EIATTR_SW_WAR
	.align		4
.L_49:
        /*00a4*/ 	.byte	0x04, 0x36
        /*00a6*/ 	.short	(.L_51 - .L_50)
.L_50:
        /*00a8*/ 	.word	0x00000008
.L_51:


//--------------------- .nv.callgraph             --------------------------
	.section	.nv.callgraph,"",@"SHT_CUDA_CALLGRAPH"
	.align	4
	.sectionentsize	8
	.align		4
        /*0000*/ 	.word	0x00000000
	.align		4
        /*0004*/ 	.word	0xffffffff
	.align		4
        /*0008*/ 	.word	0x00000000
	.align		4
        /*000c*/ 	.word	0xfffffffe
	.align		4
        /*0010*/ 	.word	0x00000000
	.align		4
        /*0014*/ 	.word	0xfffffffd
	.align		4
        /*0018*/ 	.word	0x00000000
	.align		4
        /*001c*/ 	.word	0xfffffffc


//--------------------- .nv.constant4             --------------------------
	.section	.nv.constant4,"a",@progbits
	.align	8
	.align		8
.nv.constant4:
        /*0000*/ 	.dword	_ZN34_INTERNAL_c934dba4_4_k_cu_93dd87b44cuda3std3__45__cpo5beginE
	.align		8
        /*0008*/ 	.dword	_ZN34_INTERNAL_c934dba4_4_k_cu_93dd87b44cuda3std3__45__cpo3endE
	.align		8
        /*0010*/ 	.dword	_ZN34_INTERNAL_c934dba4_4_k_cu_93dd87b44cuda3std3__45__cpo6cbeginE
	.align		8
        /*0018*/ 	.dword	_ZN34_INTERNAL_c934dba4_4_k_cu_93dd87b44cuda3std3__45__cpo4cendE
	.align		8
        /*0020*/ 	.dword	_ZN34_INTERNAL_c934dba4_4_k_cu_93dd87b44cuda3std3__45__cpo6rbeginE
	.align		8
        /*0028*/ 	.dword	_ZN34_INTERNAL_c934dba4_4_k_cu_93dd87b44cuda3std3__45__cpo4rendE
	.align		8
        /*0030*/ 	.dword	_ZN34_INTERNAL_c934dba4_4_k_cu_93dd87b44cuda3std3__45__cpo7crbeginE
	.align		8
        /*0038*/ 	.dword	_ZN34_INTERNAL_c934dba4_4_k_cu_93dd87b44cuda3std3__45__cpo5crendE
	.align		8
        /*0040*/ 	.dword	_ZN34_INTERNAL_c934dba4_4_k_cu_93dd87b44cuda3std3__436_GLOBAL__N__c934dba4_4_k_cu_93dd87b46ignoreE
	.align		8
        /*0048*/ 	.dword	_ZN34_INTERNAL_c934dba4_4_k_cu_93dd87b44cuda3std3__419piecewise_constructE
	.align		8
        /*0050*/ 	.dword	_ZN34_INTERNAL_c934dba4_4_k_cu_93dd87b44cuda3std3__48in_placeE
	.align		8
        /*0058*/ 	.dword	_ZN34_INTERNAL_c934dba4_4_k_cu_93dd87b44cuda3std3__420unreachable_sentinelE
	.align		8
        /*0060*/ 	.dword	_ZN34_INTERNAL_c934dba4_4_k_cu_93dd87b44cuda3std6ranges3__45__cpo4swapE
	.align		8
        /*0068*/ 	.dword	_ZN34_INTERNAL_c934dba4_4_k_cu_93dd87b44cuda3std6ranges3__45__cpo9iter_moveE
	.align		8
        /*0070*/ 	.dword	_ZN34_INTERNAL_c934dba4_4_k_cu_93dd87b44cuda3std6ranges3__45__cpo5beginE
	.align		8
        /*0078*/ 	.dword	_ZN34_INTERNAL_c934dba4_4_k_cu_93dd87b44cuda3std6ranges3__45__cpo3endE
	.align		8
        /*0080*/ 	.dword	_ZN34_INTERNAL_c934dba4_4_k_cu_93dd87b44cuda3std6ranges3__45__cpo6cbeginE
	.align		8
        /*0088*/ 	.dword	_ZN34_INTERNAL_c934dba4_4_k_cu_93dd87b44cuda3std6ranges3__45__cpo4cendE
	.align		8
        /*0090*/ 	.dword	_ZN34_INTERNAL_c934dba4_4_k_cu_93dd87b44cuda3std6ranges3__45__cpo7advanceE
	.align		8
        /*0098*/ 	.dword	_ZN34_INTERNAL_c934dba4_4_k_cu_93dd87b44cuda3std6ranges3__45__cpo9iter_swapE
	.align		8
        /*00a0*/ 	.dword	_ZN34_INTERNAL_c934dba4_4_k_cu_93dd87b44cuda3std6ranges3__45__cpo4nextE
	.align		8
        /*00a8*/ 	.dword	_ZN34_INTERNAL_c934dba4_4_k_cu_93dd87b44cuda3std6ranges3__45__cpo4prevE
	.align		8
        /*00b0*/ 	.dword	_ZN34_INTERNAL_c934dba4_4_k_cu_93dd87b44cuda3std6ranges3__45__cpo4dataE
	.align		8
        /*00b8*/ 	.dword	_ZN34_INTERNAL_c934dba4_4_k_cu_93dd87b44cuda3std6ranges3__45__cpo5cdataE
	.align		8
        /*00c0*/ 	.dword	_ZN34_INTERNAL_c934dba4_4_k_cu_93dd87b44cuda3std6ranges3__45__cpo4sizeE
	.align		8
        /*00c8*/ 	.dword	_ZN34_INTERNAL_c934dba4_4_k_cu_93dd87b44cuda3std6ranges3__45__cpo5ssizeE
	.align		8
        /*00d0*/ 	.dword	_ZN34_INTERNAL_c934dba4_4_k_cu_93dd87b44cuda3std6ranges3__45__cpo8distanceE
	.align		8
        /*00d8*/ 	.dword	_ZN34_INTERNAL_c934dba4_4_k_cu_93dd87b46thrust24THRUST_300001_SM_1000_NS6system6detail10sequential3seqE


//--------------------- .text._Z14softmax_kernelPfi --------------------------
	.section	.text._Z14softmax_kernelPfi,"ax",@progbits
	.align	128
        .global         _Z14softmax_kernelPfi
        .type           _Z14softmax_kernelPfi,@function
        .size           _Z14softmax_kernelPfi,(.L_x_18 - _Z14softmax_kernelPfi)
        .other          _Z14softmax_kernelPfi,@"STO_CUDA_ENTRY STV_DEFAULT"
_Z14softmax_kernelPfi:
.text._Z14softmax_kernelPfi:
[----:B------:R-:W-:Y:S01]  /*0000*/  LDC R1, c[0x0][0x37c] ;  /* 0x0000df00ff017b82 */ /* 0x000fe20000000800 */
[----:B------:R-:W0:Y:S01]  /*0010*/  S2R R0, SR_TID.X ;  /* 0x0000000000007919 */ /* 0x000e220000002100 */
[----:B------:R-:W0:Y:S01]  /*0020*/  LDCU UR4, c[0x0][0x388] ;  /* 0x00007100ff0477ac */ /* 0x000e220008000800 */
[----:B------:R-:W-:Y:S01]  /*0030*/  BSSY.RECONVERGENT B0, `(.L_x_0) ;  /* 0x00000fe000007945 */ /* 0x000fe20003800200 */
[----:B------:R-:W-:Y:S01]  /*0040*/  IMAD.MOV.U32 R2, RZ, RZ, -0x800001 ;  /* 0xff7fffffff027424 */ /* 0x000fe200078e00ff */
[----:B------:R-:W1:Y:S01]  /*0050*/  LDCU.64 UR6, c[0x0][0x358] ;  /* 0x00006b00ff0677ac */ /* 0x000e620008000a00 */
[----:B------:R-:W-:Y:S01]  /*0060*/  IMAD.MOV.U32 R3, RZ, RZ, RZ ;  /* 0x000000ffff037224 */ /* 0x000fe200078e00ff */
[----:B0-----:R-:W-:-:S13]  /*0070*/  ISETP.GE.AND P0, PT, R0, UR4, PT ;  /* 0x0000000400007c0c */ /* 0x001fda000bf06270 */
[----:B-1----:R-:W-:Y:S05]  /*0080*/  @P0 BRA `(.L_x_1) ;  /* 0x0000000c00e00947 */ /* 0x002fea0003800000 */
[----:B------:R-:W-:Y:S01]  /*0090*/  LOP3.LUT R2, RZ, R0, RZ, 0x33, !PT ;  /* 0x00000000ff027212 */ /* 0x000fe200078e33ff */
[----:B------:R-:W-:Y:S01]  /*00a0*/  BSSY.RECONVERGENT B1, `(.L_x_2) ;  /* 0x0000084000017945 */ /* 0x000fe20003800200 */
[----:B------:R-:W-:Y:S02]  /*00b0*/  IMAD.MOV.U32 R4, RZ, RZ, R0 ;  /* 0x000000ffff047224 */ /* 0x000fe400078e0000 */
[----:B------:R-:W-:Y:S02]  /*00c0*/  IMAD.MOV.U32 R3, RZ, RZ, RZ ;  /* 0x000000ffff037224 */ /* 0x000fe400078e00ff */
[----:B------:R-:W-:-:S04]  /*00d0*/  VIADD R2, R2, UR4 ;  /* 0x0000000402027c36 */ /* 0x000fc80008000000 */
[C---:B------:R-:W-:Y:S01]  /*00e0*/  IMAD.HI.U32 R5, R2.reuse, -0x33333333, RZ ;  /* 0xcccccccd02057827 */ /* 0x040fe200078e00ff */
[----:B------:R-:W-:-:S03]  /*00f0*/  ISETP.GE.U32.AND P1, PT, R2, 0x46, PT ;  /* 0x000000460200780c */ /* 0x000fc60003f26070 */
[----:B------:R-:W-:Y:S01]  /*0100*/  IMAD.MOV.U32 R2, RZ, RZ, -0x800001 ;  /* 0xff7fffffff027424 */ /* 0x000fe200078e00ff */
[----:B------:R-:W-:-:S05]  /*0110*/  SHF.R.U32.HI R5, RZ, 0x3, R5 ;  /* 0x00000003ff057819 */ /* 0x000fca0000011605 */
[----:B------:R-:W-:-:S05]  /*0120*/  VIADD R8, R5, 0x1 ;  /* 0x0000000105087836 */ /* 0x000fca0000000000 */
[----:B------:R-:W-:-:S04]  /*0130*/  LOP3.LUT R17, R8, 0x7, RZ, 0xc0, !PT ;  /* 0x0000000708117812 */ /* 0x000fc800078ec0ff */
[----:B------:R-:W-:Y:S01]  /*0140*/  ISETP.NE.AND P0, PT, R17, RZ, PT ;  /* 0x000000ff1100720c */ /* 0x000fe20003f05270 */
[----:B------:R-:W-:-:S12]  /*0150*/  @!P1 BRA `(.L_x_3) ;  /* 0x0000000400e09947 */ /* 0x000fd80003800000 */
[----:B------:R-:W0:Y:S01]  /*0160*/  LDC.64 R2, c[0x0][0x380] ;  /* 0x0000e000ff027b82 */ /* 0x000e220000000a00 */
[----:B------:R-:W-:Y:S01]  /*0170*/  LOP3.LUT R11, R8, 0x3ffffff8, RZ, 0xc0, !PT ;  /* 0x3ffffff8080b7812 */ /* 0x000fe200078ec0ff */
[----:B------:R-:W-:-:S04]  /*0180*/  IMAD.MOV.U32 R4, RZ, RZ, R0 ;  /* 0x000000ffff047224 */ /* 0x000fc800078e0000 */
[----:B------:R-:W-:Y:S02]  /*0190*/  IMAD.MOV R11, RZ, RZ, -R11 ;  /* 0x000000ffff0b7224 */ /* 0x000fe400078e0a0b */
[----:B0-----:R-:W-:-:S03]  /*01a0*/  IMAD.WIDE.U32 R2, R0, 0x4, R2 ;  /* 0x0000000400027825 */ /* 0x001fc600078e0002 */
[----:B------:R-:W-:Y:S01]  /*01b0*/  IADD3 R10, P1, PT, R2, 0xa0, RZ ;  /* 0x000000a0020a7810 */ /* 0x000fe20007f3e0ff */
[----:B------:R-:W-:-:S04]  /*01c0*/  IMAD.MOV.U32 R2, RZ, RZ, -0x800001 ;  /* 0xff7fffffff027424 */ /* 0x000fc800078e00ff */
[----:B------:R-:W-:Y:S02]  /*01d0*/  IMAD.X R7, RZ, RZ, R3, P1 ;  /* 0x000000ffff077224 */ /* 0x000fe400008e0603 */
[----:B------:R-:W-:-:S07]  /*01e0*/  IMAD.MOV.U32 R3, RZ, RZ, RZ ;  /* 0x000000ffff037224 */ /* 0x000fce00078e00ff */
.L_x_4:
[----:B------:R-:W-:-:S05]  /*01f0*/  IMAD.MOV.U32 R6, RZ, RZ, R10 ;  /* 0x000000ffff067224 */ /* 0x000fca00078e000a */
[----:B------:R-:W2:Y:S04]  /*0200*/  LDG.E R15, desc[UR6][R6.64+-0xa0] ;  /* 0xffff6006060f7981 */ /* 0x000ea8000c1e1900 */
[----:B------:R-:W3:Y:S04]  /*0210*/  LDG.E R19, desc[UR6][R6.64+-0x78] ;  /* 0xffff880606137981 */ /* 0x000ee8000c1e1900 */
[----:B------:R-:W4:Y:S04]  /*0220*/  LDG.E R21, desc[UR6][R6.64+-0x50] ;  /* 0xffffb00606157981 */ /* 0x000f28000c1e1900 */
[----:B------:R-:W5:Y:S04]  /*0230*/  LDG.E R14, desc[UR6][R6.64+-0x28] ;  /* 0xffffd806060e7981 */ /* 0x000f68000c1e1900 */
[----:B------:R-:W5:Y:S04]  /*0240*/  LDG.E R9, desc[UR6][R6.64] ;  /* 0x0000000606097981 */ /* 0x000f68000c1e1900 */
[----:B------:R-:W5:Y:S04]  /*0250*/  LDG.E R13, desc[UR6][R6.64+0x28] ;  /* 0x00002806060d7981 */ /* 0x000f68000c1e1900 */
[----:B------:R-:W5:Y:S04]  /*0260*/  LDG.E R10, desc[UR6][R6.64+0x50] ;  /* 0x00005006060a7981 */ /* 0x000f68000c1e1900 */
[----:B------:R-:W5:Y:S01]  /*0270*/  LDG.E R12, desc[UR6][R6.64+0x78] ;  /* 0x00007806060c7981 */ /* 0x000f62000c1e1900 */
[----:B------:R-:W-:-:S02]  /*0280*/  VIADD R11, R11, 0x8 ;  /* 0x000000080b0b7836 */ /* 0x000fc40000000000 */
[----:B------:R-:W-:Y:S01]  /*0290*/  VIADD R4, R4, 0x50 ;  /* 0x0000005004047836 */ /* 0x000fe20000000000 */
[----:B--2---:R-:W-:-:S04]  /*02a0*/  FSETP.GT.AND P6, PT, R2, R15, PT ;  /* 0x0000000f0200720b */ /* 0x004fc80003fc4000 */
[----:B------:R-:W-:Y:S02]  /*02b0*/  FSEL R16, R2, R15, P6 ;  /* 0x0000000f02107208 */ /* 0x000fe40003000000 */
[----:B------:R-:W-:Y:S02]  /*02c0*/  FSEL R15, R15, R2, P6 ;  /* 0x000000020f0f7208 */ /* 0x000fe40003000000 */
[----:B---3--:R-:W-:-:S03]  /*02d0*/  FSETP.GT.AND P2, PT, R16, R19, PT ;  /* 0x000000131000720b */ /* 0x008fc60003f44000 */
[C---:B------:R-:W-:Y:S01]  /*02e0*/  FADD R15, -R16.reuse, R15 ;  /* 0x0000000f100f7221 */ /* 0x040fe20000000100 */
[----:B------:R-:W-:Y:S02]  /*02f0*/  FSEL R2, R16, R19, P2 ;  /* 0x0000001310027208 */ /* 0x000fe40001000000 */
[----:B------:R-:W-:Y:S01]  /*0300*/  FSEL R19, R19, R16, P2 ;  /* 0x0000001013137208 */ /* 0x000fe20001000000 */
[----:B------:R-:W-:Y:S01]  /*0310*/  FMUL R15, R15, 1.4426950216293334961 ;  /* 0x3fb8aa3b0f0f7820 */ /* 0x000fe20000400000 */
[----:B----4-:R-:W-:-:S03]  /*0320*/  FSETP.GT.AND P5, PT, R2, R21, PT ;  /* 0x000000150200720b */ /* 0x010fc60003fa4000 */
[C---:B------:R-:W-:Y:S01]  /*0330*/  FADD R19, -R2.reuse, R19 ;  /* 0x0000001302137221 */ /* 0x040fe20000000100 */
[----:B------:R-:W-:Y:S02]  /*0340*/  FSETP.GEU.AND P4, PT, R15, -126, PT ;  /* 0xc2fc00000f00780b */ /* 0x000fe40003f8e000 */
[----:B------:R-:W-:Y:S01]  /*0350*/  FSEL R23, R2, R21, P5 ;  /* 0x0000001502177208 */ /* 0x000fe20002800000 */
[----:B------:R-:W-:Y:S01]  /*0360*/  FMUL R19, R19, 1.4426950216293334961 ;  /* 0x3fb8aa3b13137820 */ /* 0x000fe20000400000 */
[----:B------:R-:W-:Y:S02]  /*0370*/  FSEL R2, R21, R2, P5 ;  /* 0x0000000215027208 */ /* 0x000fe40002800000 */
[----:B-----5:R-:W-:Y:S02]  /*0380*/  FSETP.GT.AND P3, PT, R23, R14, PT ;  /* 0x0000000e1700720b */ /* 0x020fe40003f64000 */
[----:B------:R-:W-:Y:S01]  /*0390*/  FSETP.GEU.AND P1, PT, R19, -126, PT ;  /* 0xc2fc00001300780b */ /* 0x000fe20003f2e000 */
[----:B------:R-:W-:-:S04]  /*03a0*/  FADD R2, -R23, R2 ;  /* 0x0000000217027221 */ /* 0x000fc80000000100 */
[----:B------:R-:W-:Y:S01]  /*03b0*/  @!P4 FMUL R15, R15, 0.5 ;  /* 0x3f0000000f0fc820 */ /* 0x000fe20000400000 */
[----:B------:R-:W-:Y:S01]  /*03c0*/  FMUL R16, R2, 1.4426950216293334961 ;  /* 0x3fb8aa3b02107820 */ /* 0x000fe20000400000 */
[----:B------:R-:W-:Y:S02]  /*03d0*/  FSEL R2, R23, R14, P3 ;  /* 0x0000000e17027208 */ /* 0x000fe40001800000 */
[----:B------:R-:W-:Y:S02]  /*03e0*/  FSEL R23, R14, R23, P3 ;  /* 0x000000170e177208 */ /* 0x000fe40001800000 */
[----:B------:R-:W0:Y:S01]  /*03f0*/  MUFU.EX2 R15, R15 ;  /* 0x0000000f000f7308 */ /* 0x000e220000000800 */
[----:B------:R-:W-:Y:S01]  /*0400*/  FSEL R14, R3, 1, !P6 ;  /* 0x3f800000030e7808 */ /* 0x000fe20007000000 */
[----:B------:R-:W-:Y:S01]  /*0410*/  @!P1 FMUL R19, R19, 0.5 ;  /* 0x3f00000013139820 */ /* 0x000fe20000400000 */
[----:B------:R-:W-:Y:S01]  /*0420*/  FADD R23, -R2, R23 ;  /* 0x0000001702177221 */ /* 0x000fe20000000100 */
[----:B------:R-:W-:-:S02]  /*0430*/  FSEL R3, R3, 1, P6 ;  /* 0x3f80000003037808 */ /* 0x000fc40003000000 */
[----:B------:R-:W-:Y:S01]  /*0440*/  FSETP.GEU.AND P6, PT, R16, -126, PT ;  /* 0xc2fc00001000780b */ /* 0x000fe20003fce000 */
[----:B------:R-:W-:Y:S01]  /*0450*/  FMUL R23, R23, 1.4426950216293334961 ;  /* 0x3fb8aa3b17177820 */ /* 0x000fe20000400000 */
[----:B------:R-:W1:Y:S01]  /*0460*/  MUFU.EX2 R19, R19 ;  /* 0x0000001300137308 */ /* 0x000e620000000800 */
[----:B0-----:R-:W-:-:S03]  /*0470*/  @!P4 FMUL R15, R15, R15 ;  /* 0x0000000f0f0fc220 */ /* 0x001fc60000400000 */
[----:B------:R-:W-:-:S07]  /*0480*/  FSETP.GEU.AND P4, PT, R23, -126, PT ;  /* 0xc2fc00001700780b */ /* 0x000fce0003f8e000 */
[----:B------:R-:W-:Y:S01]  /*0490*/  @!P6 FMUL R16, R16, 0.5 ;  /* 0x3f0000001010e820 */ /* 0x000fe20000400000 */
[----:B------:R-:W-:Y:S01]  /*04a0*/  FFMA R3, R14, R15, R3 ;  /* 0x0000000f0e037223 */ /* 0x000fe20000000003 */
[----:B-1----:R-:W-:-:S04]  /*04b0*/  @!P1 FMUL R19, R19, R19 ;  /* 0x0000001313139220 */ /* 0x002fc80000400000 */
[C---:B------:R-:W-:Y:S01]  /*04c0*/  FSEL R14, R3.reuse, 1, P2 ;  /* 0x3f800000030e7808 */ /* 0x040fe20001000000 */
[----:B------:R-:W0:Y:S01]  /*04d0*/  MUFU.EX2 R16, R16 ;  /* 0x0000001000107308 */ /* 0x000e220000000800 */
[----:B------:R-:W-:Y:S02]  /*04e0*/  FSEL R3, R3, 1, !P2 ;  /* 0x3f80000003037808 */ /* 0x000fe40005000000 */
[C---:B------:R-:W-:Y:S01]  /*04f0*/  FSETP.GT.AND P2, PT, R2.reuse, R9, PT ;  /* 0x000000090200720b */ /* 0x040fe20003f44000 */
[----:B------:R-:W-:Y:S02]  /*0500*/  @!P4 FMUL R23, R23, 0.5 ;  /* 0x3f0000001717c820 */ /* 0x000fe40000400000 */
[----:B------:R-:W-:Y:S01]  /*0510*/  FFMA R3, R3, R19, R14 ;  /* 0x0000001303037223 */ /* 0x000fe2000000000e */
[----:B------:R-:W-:Y:S02]  /*0520*/  FSEL R18, R2, R9, P2 ;  /* 0x0000000902127208 */ /* 0x000fe40001000000 */
[----:B------:R-:W-:Y:S01]  /*0530*/  FSEL R9, R9, R2, P2 ;  /* 0x0000000209097208 */ /* 0x000fe20001000000 */
[----:B------:R-:W1:Y:S01]  /*0540*/  MUFU.EX2 R23, R23 ;  /* 0x0000001700177308 */ /* 0x000e620000000800 */
[----:B------:R-:W-:-:S02]  /*0550*/  FSETP.GT.AND P1, PT, R18, R13, PT ;  /* 0x0000000d1200720b */ /* 0x000fc40003f24000 */
[----:B------:R-:W-:Y:S01]  /*0560*/  FSEL R2, R3, 1, P5 ;  /* 0x3f80000003027808 */ /* 0x000fe20002800000 */
[C---:B------:R-:W-:Y:S01]  /*0570*/  FADD R9, -R18.reuse, R9 ;  /* 0x0000000912097221 */ /* 0x040fe20000000100 */
[----:B------:R-:W-:Y:S02]  /*0580*/  FSEL R15, R18, R13, P1 ;  /* 0x0000000d120f7208 */ /* 0x000fe40000800000 */
[----:B------:R-:W-:Y:S01]  /*0590*/  FSEL R18, R13, R18, P1 ;  /* 0x000000120d127208 */ /* 0x000fe20000800000 */
[----:B------:R-:W-:Y:S01]  /*05a0*/  FMUL R13, R9, 1.4426950216293334961 ;  /* 0x3fb8aa3b090d7820 */ /* 0x000fe20000400000 */
[----:B------:R-:W-:Y:S01]  /*05b0*/  FSEL R3, R3, 1, !P5 ;  /* 0x3f80000003037808 */ /* 0x000fe20006800000 */
[----:B0-----:R-:W-:Y:S01]  /*05c0*/  @!P6 FMUL R16, R16, R16 ;  /* 0x000000101010e220 */ /* 0x001fe20000400000 */
[C---:B------:R-:W-:Y:S01]  /*05d0*/  FSETP.GT.AND P6, PT, R15.reuse, R10, PT ;  /* 0x0000000a0f00720b */ /* 0x040fe20003fc4000 */
[----:B------:R-:W-:Y:S01]  /*05e0*/  FADD R18, -R15, R18 ;  /* 0x000000120f127221 */ /* 0x000fe20000000100 */
[----:B------:R-:W-:Y:S01]  /*05f0*/  FSETP.GEU.AND P5, PT, R13, -126, PT ;  /* 0xc2fc00000d00780b */ /* 0x000fe20003fae000 */
[----:B------:R-:W-:Y:S01]  /*0600*/  FFMA R2, R3, R16, R2 ;  /* 0x0000001003027223 */ /* 0x000fe20000000002 */
[----:B------:R-:W-:Y:S01]  /*0610*/  FSEL R9, R15, R10, P6 ;  /* 0x0000000a0f097208 */ /* 0x000fe20003000000 */
[----:B------:R-:W-:Y:S01]  /*0620*/  FMUL R18, R18, 1.4426950216293334961 ;  /* 0x3fb8aa3b12127820 */ /* 0x000fe20000400000 */
[----:B------:R-:W-:Y:S01]  /*0630*/  FSEL R10, R10, R15, P6 ;  /* 0x0000000f0a0a7208 */ /* 0x000fe20003000000 */
[----:B-1----:R-:W-:Y:S01]  /*0640*/  @!P4 FMUL R23, R23, R23 ;  /* 0x000000171717c220 */ /* 0x002fe20000400000 */
[----:B------:R-:W-:-:S02]  /*0650*/  FSEL R3, R2, 1, P3 ;  /* 0x3f80000002037808 */ /* 0x000fc40001800000 */
[----:B------:R-:W-:Y:S01]  /*0660*/  FSETP.GEU.AND P4, PT, R18, -126, PT ;  /* 0xc2fc00001200780b */ /* 0x000fe20003f8e000 */
[C---:B------:R-:W-:Y:S01]  /*0670*/  FADD R10, -R9.reuse, R10 ;  /* 0x0000000a090a7221 */ /* 0x040fe20000000100 */
[----:B------:R-:W-:Y:S02]  /*0680*/  FSEL R2, R2, 1, !P3 ;  /* 0x3f80000002027808 */ /* 0x000fe40005800000 */
[-C--:B------:R-:W-:Y:S01]  /*0690*/  FSETP.GT.AND P3, PT, R9, R12.reuse, PT ;  /* 0x0000000c0900720b */ /* 0x080fe20003f64000 */
[----:B------:R-:W-:Y:S01]  /*06a0*/  @!P5 FMUL R13, R13, 0.5 ;  /* 0x3f0000000d0dd820 */ /* 0x000fe20000400000 */
[----:B------:R-:W-:Y:S01]  /*06b0*/  FMUL R14, R10, 1.4426950216293334961 ;  /* 0x3fb8aa3b0a0e7820 */ /* 0x000fe20000400000 */
[----:B------:R-:W-:Y:S01]  /*06c0*/  FFMA R3, R2, R23, R3 ;  /* 0x0000001702037223 */ /* 0x000fe20000000003 */
[----:B------:R-:W-:Y:S02]  /*06d0*/  FSEL R15, R12, R9, P3 ;  /* 0x000000090c0f7208 */ /* 0x000fe40001800000 */
[----:B------:R-:W-:Y:S01]  /*06e0*/  FSEL R2, R9, R12, P3 ;  /* 0x0000000c09027208 */ /* 0x000fe20001800000 */
[----:B------:R-:W0:Y:S01]  /*06f0*/  MUFU.EX2 R13, R13 ;  /* 0x0000000d000d7308 */ /* 0x000e220000000800 */
[C---:B------:R-:W-:Y:S01]  /*0700*/  FSEL R9, R3.reuse, 1, P2 ;  /* 0x3f80000003097808 */ /* 0x040fe20001000000 */
[----:B------:R-:W-:Y:S01]  /*0710*/  @!P4 FMUL R18, R18, 0.5 ;  /* 0x3f0000001212c820 */ /* 0x000fe20000400000 */
[----:B------:R-:W-:Y:S01]  /*0720*/  FSEL R10, R3, 1, !P2 ;  /* 0x3f800000030a7808 */ /* 0x000fe20005000000 */
[----:B------:R-:W-:Y:S01]  /*0730*/  FADD R15, -R2, R15 ;  /* 0x0000000f020f7221 */ /* 0x000fe20000000100 */
[----:B------:R-:W-:-:S03]  /*0740*/  FSETP.GEU.AND P2, PT, R14, -126, PT ;  /* 0xc2fc00000e00780b */ /* 0x000fc60003f4e000 */
[----:B------:R-:W1:Y:S01]  /*0750*/  MUFU.EX2 R12, R18 ;  /* 0x00000012000c7308 */ /* 0x000e620000000800 */
[----:B------:R-:W-:Y:S01]  /*0760*/  FMUL R15, R15, 1.4426950216293334961 ;  /* 0x3fb8aa3b0f0f7820 */ /* 0x000fe20000400000 */
[----:B0-----:R-:W-:-:S04]  /*0770*/  @!P5 FMUL R13, R13, R13 ;  /* 0x0000000d0d0dd220 */ /* 0x001fc80000400000 */
[----:B------:R-:W-:-:S04]  /*0780*/  FSETP.GEU.AND P5, PT, R15, -126, PT ;  /* 0xc2fc00000f00780b */ /* 0x000fc80003fae000 */
[----:B------:R-:W-:Y:S01]  /*0790*/  @!P2 FMUL R14, R14, 0.5 ;  /* 0x3f0000000e0ea820 */ /* 0x000fe20000400000 */
[----:B------:R-:W-:-:S03]  /*07a0*/  FFMA R9, R10, R13, R9 ;  /* 0x0000000d0a097223 */ /* 0x000fc60000000009 */
[----:B------:R-:W0:Y:S01]  /*07b0*/  MUFU.EX2 R13, R14 ;  /* 0x0000000e000d7308 */ /* 0x000e220000000800 */
[----:B-1----:R-:W-:Y:S01]  /*07c0*/  @!P4 FMUL R12, R12, R12 ;  /* 0x0000000c0c0cc220 */ /* 0x002fe20000400000 */
[C---:B------:R-:W-:Y:S02]  /*07d0*/  FSEL R3, R9.reuse, 1, P1 ;  /* 0x3f80000009037808 */ /* 0x040fe40000800000 */
[----:B------:R-:W-:Y:S02]  /*07e0*/  FSEL R10, R9, 1, !P1 ;  /* 0x3f800000090a7808 */ /* 0x000fe40004800000 */
[----:B------:R-:W-:Y:S01]  /*07f0*/  ISETP.NE.AND P1, PT, R11, RZ, PT ;  /* 0x000000ff0b00720c */ /* 0x000fe20003f25270 */
[----:B------:R-:W-:Y:S02]  /*0800*/  @!P5 FMUL R15, R15, 0.5 ;  /* 0x3f0000000f0fd820 */ /* 0x000fe40000400000 */
[----:B------:R-:W-:Y:S02]  /*0810*/  FFMA R3, R10, R12, R3 ;  /* 0x0000000c0a037223 */ /* 0x000fe40000000003 */
[----:B------:R-:W1:Y:S03]  /*0820*/  MUFU.EX2 R12, R15 ;  /* 0x0000000f000c7308 */ /* 0x000e660000000800 */
[----:B------:R-:W-:-:S02]  /*0830*/  FSEL R9, R3, 1, P6 ;  /* 0x3f80000003097808 */ /* 0x000fc40003000000 */
[----:B------:R-:W-:Y:S01]  /*0840*/  FSEL R10, R3, 1, !P6 ;  /* 0x3f800000030a7808 */ /* 0x000fe20007000000 */
[----:B0-----:R-:W-:-:S04]  /*0850*/  @!P2 FMUL R13, R13, R13 ;  /* 0x0000000d0d0da220 */ /* 0x001fc80000400000 */
[----:B------:R-:W-:Y:S01]  /*0860*/  FFMA R9, R10, R13, R9 ;  /* 0x0000000d0a097223 */ /* 0x000fe20000000009 */
[----:B------:R-:W-:-:S04]  /*0870*/  IADD3 R10, P2, PT, R6, 0x140, RZ ;  /* 0x00000140060a7810 */ /* 0x000fc80007f5e0ff */
[C---:B------:R-:W-:Y:S01]  /*0880*/  FSEL R3, R9.reuse, 1, P3 ;  /* 0x3f80000009037808 */ /* 0x040fe20001800000 */
[----:B------:R-:W-:Y:S01]  /*0890*/  IMAD.X R7, RZ, RZ, R7, P2 ;  /* 0x000000ffff077224 */ /* 0x000fe200010e0607 */
[----:B------:R-:W-:Y:S01]  /*08a0*/  FSEL R6, R9, 1, !P3 ;  /* 0x3f80000009067808 */ /* 0x000fe20005800000 */
[----:B-1----:R-:W-:-:S04]  /*08b0*/  @!P5 FMUL R12, R12, R12 ;  /* 0x0000000c0c0cd220 */ /* 0x002fc80000400000 */
[----:B------:R-:W-:Y:S01]  /*08c0*/  FFMA R3, R6, R12, R3 ;  /* 0x0000000c06037223 */ /* 0x000fe20000000003 */
[----:B------:R-:W-:Y:S06]  /*08d0*/  @P1 BRA `(.L_x_4) ;  /* 0xfffffff800441947 */ /* 0x000fec000383ffff */
.L_x_3:
[----:B------:R-:W-:Y:S05]  /*08e0*/  BSYNC.RECONVERGENT B1 ;  /* 0x0000000000017941 */ /* 0x000fea0003800200 */
.L_x_2:
[----:B------:R-:W-:Y:S05]  /*08f0*/  @!P0 BRA `(.L_x_1) ;  /* 0x0000000400c48947 */ /* 0x000fea0003800000 */
[----:B------:R-:W-:Y:S01]  /*0900*/  ISETP.GE.U32.AND P1, PT, R17, 0x4, PT ;  /* 0x000000041100780c */ /* 0x000fe20003f26070 */
[----:B------:R-:W-:Y:S01]  /*0910*/  BSSY.RECONVERGENT B1, `(.L_x_5) ;  /* 0x000003a000017945 */ /* 0x000fe20003800200 */
[----:B------:R-:W-:-:S11]  /*0920*/  LOP3.LUT P0, R8, R8, 0x3, RZ, 0xc0, !PT ;  /* 0x0000000308087812 */ /* 0x000fd6000780c0ff */
[----:B------:R-:W-:Y:S05]  /*0930*/  @!P1 BRA `(.L_x_6) ;  /* 0x0000000000dc9947 */ /* 0x000fea0003800000 */
[----:B------:R-:W0:Y:S02]  /*0940*/  LDC.64 R6, c[0x0][0x380] ;  /* 0x0000e000ff067b82 */ /* 0x000e240000000a00 */
[----:B0-----:R-:W-:-:S05]  /*0950*/  IMAD.WIDE.U32 R6, R4, 0x4, R6 ;  /* 0x0000000404067825 */ /* 0x001fca00078e0006 */
[----:B------:R-:W2:Y:S04]  /*0960*/  LDG.E R9, desc[UR6][R6.64] ;  /* 0x0000000606097981 */ /* 0x000ea8000c1e1900 */
[----:B------:R-:W3:Y:S04]  /*0970*/  LDG.E R11, desc[UR6][R6.64+0x28] ;  /* 0x00002806060b7981 */ /* 0x000ee8000c1e1900 */
[----:B------:R-:W4:Y:S04]  /*0980*/  LDG.E R13, desc[UR6][R6.64+0x50] ;  /* 0x00005006060d7981 */ /* 0x000f28000c1e1900 */
[----:B------:R0:W5:Y:S01]  /*0990*/  LDG.E R15, desc[UR6][R6.64+0x78] ;  /* 0x00007806060f7981 */ /* 0x000162000c1e1900 */
        /* <DEDUP_REMOVED lines=12> */
[----:B0-----:R-:W-:Y:S01]  /*0a60*/  FSEL R6, R2, R13, P3 ;  /* 0x0000000d02067208 */ /* 0x001fe20001800000 */
[----:B------:R-:W-:Y:S01]  /*0a70*/  FMUL R11, R11, 1.4426950216293334961 ;  /* 0x3fb8aa3b0b0b7820 */ /* 0x000fe20000400000 */
[----:B------:R-:W-:Y:S02]  /*0a80*/  FSEL R13, R13, R2, P3 ;  /* 0x000000020d0d7208 */ /* 0x000fe40001800000 */
[C---:B-----5:R-:W-:Y:S02]  /*0a90*/  FSETP.GT.AND P5, PT, R6.reuse, R15, PT ;  /* 0x0000000f0600720b */ /* 0x060fe40003fa4000 */
[----:B------:R-:W-:Y:S01]  /*0aa0*/  FSETP.GEU.AND P4, PT, R11, -126, PT ;  /* 0xc2fc00000b00780b */ /* 0x000fe20003f8e000 */
[----:B------:R-:W-:Y:S01]  /*0ab0*/  FADD R13, -R6, R13 ;  /* 0x0000000d060d7221 */ /* 0x000fe20000000100 */
[----:B------:R-:W-:-:S02]  /*0ac0*/  FSEL R7, R15, R6, P5 ;  /* 0x000000060f077208 */ /* 0x000fc40002800000 */
[----:B------:R-:W-:Y:S01]  /*0ad0*/  FSEL R2, R6, R15, P5 ;  /* 0x0000000f06027208 */ /* 0x000fe20002800000 */
[----:B------:R-:W-:Y:S01]  /*0ae0*/  @!P2 FMUL R9, R9, 0.5 ;  /* 0x3f0000000909a820 */ /* 0x000fe20000400000 */
[----:B------:R-:W-:Y:S01]  /*0af0*/  FMUL R13, R13, 1.4426950216293334961 ;  /* 0x3fb8aa3b0d0d7820 */ /* 0x000fe20000400000 */
[C---:B------:R-:W-:Y:S02]  /*0b00*/  FSEL R6, R3.reuse, 1, !P6 ;  /* 0x3f80000003067808 */ /* 0x040fe40007000000 */
[----:B------:R-:W-:Y:S01]  /*0b10*/  FSEL R3, R3, 1, P6 ;  /* 0x3f80000003037808 */ /* 0x000fe20003000000 */
[----:B------:R-:W-:Y:S01]  /*0b20*/  FADD R10, -R2, R7 ;  /* 0x00000007020a7221 */ /* 0x000fe20000000100 */
[----:B------:R-:W0:Y:S01]  /*0b30*/  MUFU.EX2 R9, R9 ;  /* 0x0000000900097308 */ /* 0x000e220000000800 */
[----:B------:R-:W-:Y:S01]  /*0b40*/  FSETP.GEU.AND P6, PT, R13, -126, PT ;  /* 0xc2fc00000d00780b */ /* 0x000fe20003fce000 */
[----:B------:R-:W-:Y:S01]  /*0b50*/  @!P4 FMUL R11, R11, 0.5 ;  /* 0x3f0000000b0bc820 */ /* 0x000fe20000400000 */
[----:B------:R-:W-:-:S05]  /*0b60*/  FMUL R10, R10, 1.4426950216293334961 ;  /* 0x3fb8aa3b0a0a7820 */ /* 0x000fca0000400000 */
[----:B------:R-:W1:Y:S06]  /*0b70*/  MUFU.EX2 R7, R11 ;  /* 0x0000000b00077308 */ /* 0x000e6c0000000800 */
[----:B------:R-:W-:Y:S01]  /*0b80*/  @!P6 FMUL R13, R13, 0.5 ;  /* 0x3f0000000d0de820 */ /* 0x000fe20000400000 */
[----:B0-----:R-:W-:Y:S01]  /*0b90*/  @!P2 FMUL R9, R9, R9 ;  /* 0x000000090909a220 */ /* 0x001fe20000400000 */
[----:B------:R-:W-:-:S03]  /*0ba0*/  FSETP.GEU.AND P2, PT, R10, -126, PT ;  /* 0xc2fc00000a00780b */ /* 0x000fc60003f4e000 */
[----:B------:R-:W-:Y:S02]  /*0bb0*/  FFMA R3, R6, R9, R3 ;  /* 0x0000000906037223 */ /* 0x000fe40000000003 */
[----:B------:R-:W0:Y:S01]  /*0bc0*/  MUFU.EX2 R9, R13 ;  /* 0x0000000d00097308 */ /* 0x000e220000000800 */
[----:B-1----:R-:W-:Y:S02]  /*0bd0*/  @!P4 FMUL R7, R7, R7 ;  /* 0x000000070707c220 */ /* 0x002fe40000400000 */
[C---:B------:R-:W-:Y:S02]  /*0be0*/  FSEL R6, R3.reuse, 1, P1 ;  /* 0x3f80000003067808 */ /* 0x040fe40000800000 */
[----:B------:R-:W-:-:S03]  /*0bf0*/  FSEL R3, R3, 1, !P1 ;  /* 0x3f80000003037808 */ /* 0x000fc60004800000 */
[----:B------:R-:W-:Y:S02]  /*0c00*/  @!P2 FMUL R10, R10, 0.5 ;  /* 0x3f0000000a0aa820 */ /* 0x000fe40000400000 */
[----:B------:R-:W-:Y:S02]  /*0c10*/  FFMA R3, R3, R7, R6 ;  /* 0x0000000703037223 */ /* 0x000fe40000000006 */
[----:B------:R-:W1:Y:S03]  /*0c20*/  MUFU.EX2 R7, R10 ;  /* 0x0000000a00077308 */ /* 0x000e660000000800 */
[C---:B------:R-:W-:Y:S02]  /*0c30*/  FSEL R6, R3.reuse, 1, P3 ;  /* 0x3f80000003067808 */ /* 0x040fe40001800000 */
[----:B------:R-:W-:Y:S01]  /*0c40*/  FSEL R3, R3, 1, !P3 ;  /* 0x3f80000003037808 */ /* 0x000fe20005800000 */
[----:B0-----:R-:W-:-:S04]  /*0c50*/  @!P6 FMUL R9, R9, R9 ;  /* 0x000000090909e220 */ /* 0x001fc80000400000 */
[----:B------:R-:W-:-:S05]  /*0c60*/  FFMA R3, R3, R9, R6 ;  /* 0x0000000903037223 */ /* 0x000fca0000000006 */
[C---:B------:R-:W-:Y:S02]  /*0c70*/  FSEL R6, R3.reuse, 1, P5 ;  /* 0x3f80000003067808 */ /* 0x040fe40002800000 */
[----:B------:R-:W-:Y:S01]  /*0c80*/  FSEL R3, R3, 1, !P5 ;  /* 0x3f80000003037808 */ /* 0x000fe20006800000 */
[----:B-1----:R-:W-:-:S04]  /*0c90*/  @!P2 FMUL R7, R7, R7 ;  /* 0x000000070707a220 */ /* 0x002fc80000400000 */
[----:B------:R-:W-:-:S07]  /*0ca0*/  FFMA R3, R3, R7, R6 ;  /* 0x0000000703037223 */ /* 0x000fce0000000006 */
.L_x_6:
[----:B------:R-:W-:Y:S05]  /*0cb0*/  BSYNC.RECONVERGENT B1 ;  /* 0x0000000000017941 */ /* 0x000fea0003800200 */
.L_x_5:
[----:B------:R-:W-:Y:S05]  /*0cc0*/  @!P0 BRA `(.L_x_1) ;  /* 0x0000000000d08947 */ /* 0x000fea0003800000 */
[----:B------:R-:W-:Y:S01]  /*0cd0*/  ISETP.NE.AND P0, PT, R8, 0x1, PT ;  /* 0x000000010800780c */ /* 0x000fe20003f05270 */
[----:B------:R-:W-:Y:S01]  /*0ce0*/  BSSY.RECONVERGENT B1, `(.L_x_7) ;  /* 0x0000021000017945 */ /* 0x000fe20003800200 */
[----:B------:R-:W-:-:S04]  /*0cf0*/  LOP3.LUT R5, R5, 0x1, RZ, 0xc0, !PT ;  /* 0x0000000105057812 */ /* 0x000fc800078ec0ff */
[----:B------:R-:W-:-:S07]  /*0d00*/  ISETP.NE.U32.AND P1, PT, R5, 0x1, PT ;  /* 0x000000010500780c */ /* 0x000fce0003f25070 */
[----:B------:R-:W-:Y:S06]  /*0d10*/  @!P0 BRA `(.L_x_8) ;  /* 0x0000000000748947 */ /* 0x000fec0003800000 */
[----:B------:R-:W0:Y:S02]  /*0d20*/  LDC.64 R6, c[0x0][0x380] ;  /* 0x0000e000ff067b82 */ /* 0x000e240000000a00 */
[----:B0-----:R-:W-:-:S05]  /*0d30*/  IMAD.WIDE.U32 R6, R4, 0x4, R6 ;  /* 0x0000000404067825 */ /* 0x001fca00078e0006 */
[----:B------:R-:W2:Y:S04]  /*0d40*/  LDG.E R5, desc[UR6][R6.64] ;  /* 0x0000000606057981 */ /* 0x000ea8000c1e1900 */
[----:B------:R-:W3:Y:S01]  /*0d50*/  LDG.E R9, desc[UR6][R6.64+0x28] ;  /* 0x0000280606097981 */ /* 0x000ee2000c1e1900 */
[----:B------:R-:W-:Y:S01]  /*0d60*/  VIADD R4, R4, 0x14 ;  /* 0x0000001404047836 */ /* 0x000fe20000000000 */
[----:B--2---:R-:W-:-:S04]  /*0d70*/  FSETP.GT.AND P0, PT, R2, R5, PT ;  /* 0x000000050200720b */ /* 0x004fc80003f04000 */
[----:B------:R-:W-:Y:S02]  /*0d80*/  FSEL R8, R2, R5, P0 ;  /* 0x0000000502087208 */ /* 0x000fe40000000000 */
[----:B------:R-:W-:Y:S02]  /*0d90*/  FSEL R5, R5, R2, P0 ;  /* 0x0000000205057208 */ /* 0x000fe40000000000 */
[CC--:B---3--:R-:W-:Y:S02]  /*0da0*/  FSETP.GT.AND P3, PT, R8.reuse, R9.reuse, PT ;  /* 0x000000090800720b */ /* 0x0c8fe40003f64000 */
[----:B------:R-:W-:Y:S01]  /*0db0*/  FSEL R6, R3, 1, !P0 ;  /* 0x3f80000003067808 */ /* 0x000fe20004000000 */
[C---:B------:R-:W-:Y:S01]  /*0dc0*/  FADD R5, -R8.reuse, R5 ;  /* 0x0000000508057221 */ /* 0x040fe20000000100 */
[----:B------:R-:W-:Y:S02]  /*0dd0*/  FSEL R11, R9, R8, P3 ;  /* 0x00000008090b7208 */ /* 0x000fe40001800000 */
[----:B------:R-:W-:Y:S01]  /*0de0*/  FSEL R2, R8, R9, P3 ;  /* 0x0000000908027208 */ /* 0x000fe20001800000 */
[----:B------:R-:W-:Y:S01]  /*0df0*/  FMUL R5, R5, 1.4426950216293334961 ;  /* 0x3fb8aa3b05057820 */ /* 0x000fe20000400000 */
[----:B------:R-:W-:-:S03]  /*0e00*/  FSEL R3, R3, 1, P0 ;  /* 0x3f80000003037808 */ /* 0x000fc60000000000 */
[----:B------:R-:W-:Y:S01]  /*0e10*/  FADD R11, -R2, R11 ;  /* 0x0000000b020b7221 */ /* 0x000fe20000000100 */
[----:B------:R-:W-:-:S03]  /*0e20*/  FSETP.GEU.AND P2, PT, R5, -126, PT ;  /* 0xc2fc00000500780b */ /* 0x000fc60003f4e000 */
[----:B------:R-:W-:-:S05]  /*0e30*/  FMUL R11, R11, 1.4426950216293334961 ;  /* 0x3fb8aa3b0b0b7820 */ /* 0x000fca0000400000 */
[----:B------:R-:W-:-:S05]  /*0e40*/  FSETP.GEU.AND P4, PT, R11, -126, PT ;  /* 0xc2fc00000b00780b */ /* 0x000fca0003f8e000 */
[----:B------:R-:W-:-:S04]  /*0e50*/  @!P2 FMUL R5, R5, 0.5 ;  /* 0x3f0000000505a820 */ /* 0x000fc80000400000 */
[----:B------:R-:W0:Y:S04]  /*0e60*/  MUFU.EX2 R7, R5 ;  /* 0x0000000500077308 */ /* 0x000e280000000800 */
[----:B------:R-:W-:-:S04]  /*0e70*/  @!P4 FMUL R11, R11, 0.5 ;  /* 0x3f0000000b0bc820 */ /* 0x000fc80000400000 */
[----:B------:R-:W1:Y:S01]  /*0e80*/  MUFU.EX2 R8, R11 ;  /* 0x0000000b00087308 */ /* 0x000e620000000800 */
[----:B0-----:R-:W-:-:S04]  /*0e90*/  @!P2 FMUL R7, R7, R7 ;  /* 0x000000070707a220 */ /* 0x001fc80000400000 */
[----:B------:R-:W-:Y:S01]  /*0ea0*/  FFMA R3, R6, R7, R3 ;  /* 0x0000000706037223 */ /* 0x000fe20000000003 */
[----:B-1----:R-:W-:-:S04]  /*0eb0*/  @!P4 FMUL R8, R8, R8 ;  /* 0x000000080808c220 */ /* 0x002fc80000400000 */
[C---:B------:R-:W-:Y:S02]  /*0ec0*/  FSEL R6, R3.reuse, 1, P3 ;  /* 0x3f80000003067808 */ /* 0x040fe40001800000 */
[----:B------:R-:W-:-:S05]  /*0ed0*/  FSEL R3, R3, 1, !P3 ;  /* 0x3f80000003037808 */ /* 0x000fca0005800000 */
[----:B------:R-:W-:-:S07]  /*0ee0*/  FFMA R3, R3, R8, R6 ;  /* 0x0000000803037223 */ /* 0x000fce0000000006 */
.L_x_8:
[----:B------:R-:W-:Y:S05]  /*0ef0*/  BSYNC.RECONVERGENT B1 ;  /* 0x0000000000017941 */ /* 0x000fea0003800200 */
.L_x_7:
[----:B------:R-:W-:Y:S05]  /*0f00*/  @!P1 BRA `(.L_x_1) ;  /* 0x0000000000409947 */ /* 0x000fea0003800000 */
[----:B------:R-:W0:Y:S02]  /*0f10*/  LDC.64 R6, c[0x0][0x380] ;  /* 0x0000e000ff067b82 */ /* 0x000e240000000a00 */
[----:B0-----:R-:W-:-:S06]  /*0f20*/  IMAD.WIDE.U32 R4, R4, 0x4, R6 ;  /* 0x0000000404047825 */ /* 0x001fcc00078e0006 */
[----:B------:R-:W2:Y:S02]  /*0f30*/  LDG.E R5, desc[UR6][R4.64] ;  /* 0x0000000604057981 */ /* 0x000ea4000c1e1900 */
[----:B--2---:R-:W-:-:S04]  /*0f40*/  FSETP.GT.AND P0, PT, R2, R5, PT ;  /* 0x000000050200720b */ /* 0x004fc80003f04000 */
[----:B------:R-:W-:Y:S02]  /*0f50*/  FSEL R6, R2, R5, P0 ;  /* 0x0000000502067208 */ /* 0x000fe40000000000 */
[----:B------:R-:W-:Y:S02]  /*0f60*/  FSEL R7, R5, R2, P0 ;  /* 0x0000000205077208 */ /* 0x000fe40000000000 */
[C---:B------:R-:W-:Y:S01]  /*0f70*/  FSEL R8, R3.reuse, 1, !P0 ;  /* 0x3f80000003087808 */ /* 0x040fe20004000000 */
[----:B------:R-:W-:Y:S01]  /*0f80*/  IMAD.MOV.U32 R2, RZ, RZ, R6 ;  /* 0x000000ffff027224 */ /* 0x000fe200078e0006 */
[----:B------:R-:W-:Y:S01]  /*0f90*/  FSEL R3, R3, 1, P0 ;  /* 0x3f80000003037808 */ /* 0x000fe20000000000 */
[----:B------:R-:W-:-:S04]  /*0fa0*/  FADD R7, -R6, R7 ;  /* 0x0000000706077221 */ /* 0x000fc80000000100 */
[----:B------:R-:W-:-:S05]  /*0fb0*/  FMUL R7, R7, 1.4426950216293334961 ;  /* 0x3fb8aa3b07077820 */ /* 0x000fca0000400000 */
[----:B------:R-:W-:-:S13]  /*0fc0*/  FSETP.GEU.AND P1, PT, R7, -126, PT ;  /* 0xc2fc00000700780b */ /* 0x000fda0003f2e000 */
[----:B------:R-:W-:-:S04]  /*0fd0*/  @!P1 FMUL R7, R7, 0.5 ;  /* 0x3f00000007079820 */ /* 0x000fc80000400000 */
[----:B------:R-:W0:Y:S02]  /*0fe0*/  MUFU.EX2 R9, R7 ;  /* 0x0000000700097308 */ /* 0x000e240000000800 */
[----:B0-----:R-:W-:-:S04]  /*0ff0*/  @!P1 FMUL R9, R9, R9 ;  /* 0x0000000909099220 */ /* 0x001fc80000400000 */
[----:B------:R-:W-:-:S07]  /*1000*/  FFMA R3, R8, R9, R3 ;  /* 0x0000000908037223 */ /* 0x000fce0000000003 */
.L_x_1:
[----:B------:R-:W-:Y:S05]  /*1010*/  BSYNC.RECONVERGENT B0 ;  /* 0x0000000000007941 */ /* 0x000fea0003800200 */
.L_x_0:
[----:B------:R-:W0:Y:S01]  /*1020*/  S2R R4, SR_LANEID ;  /* 0x0000000000047919 */ /* 0x000e220000000000 */
[----:B------:R-:W1:Y:S01]  /*1030*/  S2UR UR5, SR_CgaCtaId ;  /* 0x00000000000579c3 */ /* 0x000e620000008800 */
[----:B------:R-:W-:Y:S01]  /*1040*/  UMOV UR4, 0x400 ;  /* 0x0000040000047882 */ /* 0x000fe20000000000 */
[----:B------:R-:W-:Y:S01]  /*1050*/  BSSY.RECONVERGENT B0, `(.L_x_9) ;  /* 0x000001c000007945 */ /* 0x000fe20003800200 */
[----:B------:R-:W2:Y:S01]  /*1060*/  S2R R5, SR_CTAID.X ;  /* 0x0000000000057919 */ /* 0x000ea20000002500 */
[----:B-1----:R-:W-:Y:S01]  /*1070*/  ULEA UR4, UR5, UR4, 0x18 ;  /* 0x0000000405047291 */ /* 0x002fe2000f8ec0ff */
[----:B0-----:R-:W-:-:S05]  /*1080*/  IMAD.HI.U32 R6, R4, -0x33333333, RZ ;  /* 0xcccccccd04067827 */ /* 0x001fca00078e00ff */
[----:B------:R-:W-:-:S05]  /*1090*/  SHF.R.U32.HI R7, RZ, 0x3, R6 ;  /* 0x00000003ff077819 */ /* 0x000fca0000011606 */
[----:B------:R-:W-:-:S05]  /*10a0*/  IMAD R6, R7, -0xa, R4 ;  /* 0xfffffff607067824 */ /* 0x000fca00078e0204 */
[C---:B------:R-:W-:Y:S02]  /*10b0*/  ISETP.GT.U32.AND P2, PT, R6.reuse, 0x8, PT ;  /* 0x000000080600780c */ /* 0x040fe40003f44070 */
[C---:B------:R-:W-:Y:S02]  /*10c0*/  LEA R7, R6.reuse, UR4, 0x3 ;  /* 0x0000000406077c11 */ /* 0x040fe4000f8e18ff */
[C---:B------:R-:W-:Y:S02]  /*10d0*/  ISETP.GT.U32.AND P4, PT, R6.reuse, 0x7, PT ;  /* 0x000000070600780c */ /* 0x040fe40003f84070 */
[C---:B------:R-:W-:Y:S01]  /*10e0*/  ISETP.GT.U32.AND P1, PT, R6.reuse, 0x5, PT ;  /* 0x000000050600780c */ /* 0x040fe20003f24070 */
[----:B------:R0:W-:Y:S01]  /*10f0*/  STS.64 [R7], R2 ;  /* 0x0000000207007388 */ /* 0x0001e20000000a00 */
[----:B------:R-:W-:Y:S01]  /*1100*/  ISETP.GT.U32.AND P0, PT, R6, 0x1, PT ;  /* 0x000000010600780c */ /* 0x000fe20003f04070 */
[----:B------:R-:W-:Y:S01]  /*1110*/  IMAD.MOV.U32 R6, RZ, RZ, 0x3ff ;  /* 0x000003ffff067424 */ /* 0x000fe200078e00ff */
[----:B------:R-:W-:-:S03]  /*1120*/  NOP ;  /* 0x0000000000007918 */ /* 0x000fc60000000000 */
[----:B--2---:R-:W-:Y:S08]  /*1130*/  @P2 BRA `(.L_x_10) ;  /* 0x0000000000342947 */ /* 0x004ff00003800000 */
[----:B------:R-:W1:Y:S02]  /*1140*/  LDS.64 R8, [R7+0x8] ;  /* 0x0000080007087984 */ /* 0x000e640000000a00 */
[----:B-1----:R-:W-:-:S04]  /*1150*/  FSETP.GT.AND P2, PT, R2, R8, PT ;  /* 0x000000080200720b */ /* 0x002fc80003f44000 */
[----:B------:R-:W-:Y:S02]  /*1160*/  FSEL R11, R8, R2, P2 ;  /* 0x00000002080b7208 */ /* 0x000fe40001000000 */
[----:B0-----:R-:W-:Y:S02]  /*1170*/  FSEL R2, R2, R8, P2 ;  /* 0x0000000802027208 */ /* 0x001fe40001000000 */
[----:B------:R-:W-:Y:S02]  /*1180*/  FSEL R8, R3, R9, P2 ;  /* 0x0000000903087208 */ /* 0x000fe40001000000 */
[----:B------:R-:W-:Y:S01]  /*1190*/  FSEL R3, R9, R3, P2 ;  /* 0x0000000309037208 */ /* 0x000fe20001000000 */
[----:B------:R-:W-:-:S04]  /*11a0*/  FADD R11, -R2, R11 ;  /* 0x0000000b020b7221 */ /* 0x000fc80000000100 */
[----:B------:R-:W-:-:S05]  /*11b0*/  FMUL R11, R11, 1.4426950216293334961 ;  /* 0x3fb8aa3b0b0b7820 */ /* 0x000fca0000400000 */
[----:B------:R-:W-:-:S13]  /*11c0*/  FSETP.GEU.AND P3, PT, R11, -126, PT ;  /* 0xc2fc00000b00780b */ /* 0x000fda0003f6e000 */
[----:B------:R-:W-:-:S04]  /*11d0*/  @!P3 FMUL R11, R11, 0.5 ;  /* 0x3f0000000b0bb820 */ /* 0x000fc80000400000 */
[----:B------:R-:W0:Y:S02]  /*11e0*/  MUFU.EX2 R10, R11 ;  /* 0x0000000b000a7308 */ /* 0x000e240000000800 */
[----:B0-----:R-:W-:-:S04]  /*11f0*/  @!P3 FMUL R10, R10, R10 ;  /* 0x0000000a0a0ab220 */ /* 0x001fc80000400000 */
[----:B------:R-:W-:-:S07]  /*1200*/  FFMA R3, R3, R10, R8 ;  /* 0x0000000a03037223 */ /* 0x000fce0000000008 */
.L_x_10:
[----:B------:R-:W-:Y:S05]  /*1210*/  BSYNC.RECONVERGENT B0 ;  /* 0x0000000000007941 */ /* 0x000fea0003800200 */
.L_x_9:
[----:B------:R-:W-:Y:S01]  /*1220*/  NOP ;  /* 0x0000000000007918 */ /* 0x000fe20000000000 */
[----:B------:R1:W-:Y:S01]  /*1230*/  STS.64 [R7], R2 ;  /* 0x0000000207007388 */ /* 0x0003e20000000a00 */
[----:B------:R-:W-:Y:S01]  /*1240*/  BSSY.RECONVERGENT B0, `(.L_x_11) ;  /* 0x0000010000007945 */ /* 0x000fe20003800200 */
[----:B------:R-:W-:-:S03]  /*1250*/  NOP ;  /* 0x0000000000007918 */ /* 0x000fc60000000000 */
[----:B------:R-:W-:Y:S05]  /*1260*/  @P4 BRA `(.L_x_12) ;  /* 0x0000000000344947 */ /* 0x000fea0003800000 */
[----:B------:R-:W2:Y:S02]  /*1270*/  LDS.64 R8, [R7+0x10] ;  /* 0x0000100007087984 */ /* 0x000ea40000000a00 */
[----:B--2---:R-:W-:-:S04]  /*1280*/  FSETP.GT.AND P2, PT, R2, R8, PT ;  /* 0x000000080200720b */ /* 0x004fc80003f44000 */
[----:B------:R-:W-:Y:S02]  /*1290*/  FSEL R11, R8, R2, P2 ;  /* 0x00000002080b7208 */ /* 0x000fe40001000000 */
[----:B01----:R-:W-:Y:S02]  /*12a0*/  FSEL R2, R2, R8, P2 ;  /* 0x0000000802027208 */ /* 0x003fe40001000000 */
        /* <DEDUP_REMOVED lines=9> */
.L_x_12:
[----:B------:R-:W-:Y:S05]  /*1340*/  BSYNC.RECONVERGENT B0 ;  /* 0x0000000000007941 */ /* 0x000fea0003800200 */
.L_x_11:
[----:B------:R-:W-:Y:S01]  /*1350*/  NOP ;  /* 0x0000000000007918 */ /* 0x000fe20000000000 */
[----:B------:R2:W-:Y:S01]  /*1360*/  STS.64 [R7], R2 ;  /* 0x0000000207007388 */ /* 0x0005e20000000a00 */
[----:B------:R-:W-:Y:S01]  /*1370*/  BSSY.RECONVERGENT B0, `(.L_x_13) ;  /* 0x0000010000007945 */ /* 0x000fe20003800200 */
[----:B------:R-:W-:-:S03]  /*1380*/  NOP ;  /* 0x0000000000007918 */ /* 0x000fc60000000000 */
[----:B------:R-:W-:Y:S05]  /*1390*/  @P1 BRA `(.L_x_14) ;  /* 0x0000000000341947 */ /* 0x000fea0003800000 */
[----:B------:R-:W3:Y:S02]  /*13a0*/  LDS.64 R8, [R7+0x20] ;  /* 0x0000200007087984 */ /* 0x000ee40000000a00 */
[----:B---3--:R-:W-:-:S04]  /*13b0*/  FSETP.GT.AND P1, PT, R2, R8, PT ;  /* 0x000000080200720b */ /* 0x008fc80003f24000 */
[----:B------:R-:W-:Y:S02]  /*13c0*/  FSEL R11, R8, R2, P1 ;  /* 0x00000002080b7208 */ /* 0x000fe40000800000 */
[----:B012---:R-:W-:Y:S02]  /*13d0*/  FSEL R2, R2, R8, P1 ;  /* 0x0000000802027208 */ /* 0x007fe40000800000 */
        /* <DEDUP_REMOVED lines=9> */
.L_x_14:
[----:B------:R-:W-:Y:S05]  /*1470*/  BSYNC.RECONVERGENT B0 ;  /* 0x0000000000007941 */ /* 0x000fea0003800200 */
.L_x_13:
[----:B------:R-:W-:Y:S01]  /*1480*/  NOP ;  /* 0x0000000000007918 */ /* 0x000fe20000000000 */
[----:B------:R3:W-:Y:S01]  /*1490*/  STS.64 [R7], R2 ;  /* 0x0000000207007388 */ /* 0x0007e20000000a00 */
[----:B------:R-:W-:Y:S01]  /*14a0*/  BSSY.RECONVERGENT B0, `(.L_x_15) ;  /* 0x0000010000007945 */ /* 0x000fe20003800200 */
[----:B------:R-:W-:-:S03]  /*14b0*/  NOP ;  /* 0x0000000000007918 */ /* 0x000fc60000000000 */
[----:B------:R-:W-:Y:S05]  /*14c0*/  @P0 BRA `(.L_x_16) ;  /* 0x0000000000340947 */ /* 0x000fea0003800000 */
[----:B------:R-:W4:Y:S02]  /*14d0*/  LDS.64 R8, [R7+0x40] ;  /* 0x0000400007087984 */ /* 0x000f240000000a00 */
[----:B----4-:R-:W-:-:S04]  /*14e0*/  FSETP.GT.AND P0, PT, R2, R8, PT ;  /* 0x000000080200720b */ /* 0x010fc80003f04000 */
[----:B------:R-:W-:Y:S02]  /*14f0*/  FSEL R11, R8, R2, P0 ;  /* 0x00000002080b7208 */ /* 0x000fe40000000000 */
[----:B0123--:R-:W-:Y:S02]  /*1500*/  FSEL R2, R2, R8, P0 ;  /* 0x0000000802027208 */ /* 0x00ffe40000000000 */
        /* <DEDUP_REMOVED lines=9> */
.L_x_16:
[----:B------:R-:W-:Y:S05]  /*15a0*/  BSYNC.RECONVERGENT B0 ;  /* 0x0000000000007941 */ /* 0x000fea0003800200 */
.L_x_15:
[----:B------:R-:W-:Y:S01]  /*15b0*/  ISETP.NE.AND P0, PT, R4, RZ, PT ;  /* 0x000000ff0400720c */ /* 0x000fe20003f05270 */
[----:B------:R-:W-:Y:S01]  /*15c0*/  NOP ;  /* 0x0000000000007918 */ /* 0x000fe20000000000 */
[----:B------:R-:W-:Y:S01]  /*15d0*/  ISETP.NE.AND P1, PT, R0, RZ, PT ;  /* 0x000000ff0000720c */ /* 0x000fe20003f25270 */
[----:B------:R-:W4:Y:S01]  /*15e0*/  LDC.64 R8, c[0x0][0x380] ;  /* 0x0000e000ff087b82 */ /* 0x000f220000000a00 */
[----:B------:R-:W5:Y:S09]  /*15f0*/  LDCU UR5, c[0x0][0x360] ;  /* 0x00006c00ff0577ac */ /* 0x000f720008000800 */
[----:B------:R-:W-:Y:S01]  /*1600*/  @!P0 STS.64 [UR4+0xa8], R2 ;  /* 0x0000a802ff008988 */ /* 0x000fe20008000a04 */
[----:B------:R-:W-:Y:S01]  /*1610*/  BAR.SYNC.DEFER_BLOCKING 0x0 ;  /* 0x0000000000007b1d */ /* 0x000fe20000010000 */
[----:B-----5:R-:W-:-:S04]  /*1620*/  IMAD R5, R5, UR5, R0 ;  /* 0x0000000505057c24 */ /* 0x020fc8000f8e0200 */
[----:B----4-:R-:W-:Y:S01]  /*1630*/  IMAD.WIDE R4, R5, 0x4, R8 ;  /* 0x0000000405047825 */ /* 0x010fe200078e0208 */
[----:B------:R-:W-:Y:S02]  /*1640*/  @!P1 STS.64 [UR4+0xb8], R2 ;  /* 0x0000b802ff009988 */ /* 0x000fe40008000a04 */
[----:B------:R-:W-:Y:S06]  /*1650*/  BAR.SYNC.DEFER_BLOCKING 0x0 ;  /* 0x0000000000007b1d */ /* 0x000fec0000010000 */
[----:B------:R-:W4:Y:S01]  /*1660*/  LDG.E R9, desc[UR6][R4.64] ;  /* 0x0000000604097981 */ /* 0x000f22000c1e1900 */
[----:B------:R-:W-:-:S03]  /*1670*/  IMAD.MOV.U32 R0, RZ, RZ, 0x4b800000 ;  /* 0x4b800000ff007424 */ /* 0x000fc600078e00ff */
[----:B0123--:R-:W0:Y:S02]  /*1680*/  LDS.64 R6, [UR4+0xb8] ;  /* 0x0000b804ff067984 */ /* 0x00fe240008000a00 */
[----:B0-----:R-:W-:-:S04]  /*1690*/  FSETP.GEU.AND P0, PT, |R7|, 1.175494350822287508e-38, PT ;  /* 0x008000000700780b */ /* 0x001fc80003f0e200 */
[----:B------:R-:W-:-:S09]  /*16a0*/  FSEL R0, R0, 1, !P0 ;  /* 0x3f80000000007808 */ /* 0x000fd20004000000 */
[----:B------:R-:W-:-:S06]  /*16b0*/  @!P0 FMUL R7, R7, 16777216 ;  /* 0x4b80000007078820 */ /* 0x000fcc0000400000 */
[----:B------:R-:W0:Y:S02]  /*16c0*/  MUFU.RCP R7, R7 ;  /* 0x0000000700077308 */ /* 0x000e240000001000 */
[----:B0-----:R-:W-:Y:S01]  /*16d0*/  FMUL R0, R7, R0 ;  /* 0x0000000007007220 */ /* 0x001fe20000400000 */
[----:B----4-:R-:W-:-:S04]  /*16e0*/  FADD R6, -R6, R9 ;  /* 0x0000000906067221 */ /* 0x010fc80000000100 */
[----:B------:R-:W-:-:S05]  /*16f0*/  FMUL R6, R6, 1.4426950216293334961 ;  /* 0x3fb8aa3b06067820 */ /* 0x000fca0000400000 */
[----:B------:R-:W-:-:S13]  /*1700*/  FSETP.GEU.AND P1, PT, R6, -126, PT ;  /* 0xc2fc00000600780b */ /* 0x000fda0003f2e000 */
[----:B------:R-:W-:-:S04]  /*1710*/  @!P1 FMUL R6, R6, 0.5 ;  /* 0x3f00000006069820 */ /* 0x000fc80000400000 */
[----:B------:R-:W0:Y:S02]  /*1720*/  MUFU.EX2 R3, R6 ;  /* 0x0000000600037308 */ /* 0x000e240000000800 */
[----:B0-----:R-:W-:-:S04]  /*1730*/  @!P1 FMUL R3, R3, R3 ;  /* 0x0000000303039220 */ /* 0x001fc80000400000 */
[----:B------:R-:W-:-:S05]  /*1740*/  FMUL R3, R0, R3 ;  /* 0x0000000300037220 */ /* 0x000fca0000400000 */
[----:B------:R-:W-:Y:S01]  /*1750*/  STG.E desc[UR6][R4.64], R3 ;  /* 0x0000000304007986 */ /* 0x000fe2000c101906 */
[----:B------:R-:W-:Y:S05]  /*1760*/  EXIT ;  /* 0x000000000000794d */ /* 0x000fea0003800000 */
.L_x_17:
[----:B------:R-:W-:-:S00]  /*1770*/  BRA `(.L_x_17) ;  /* 0xfffffffc00fc7947 */ /* 0x000fc0000383ffff */
[----:B------:R-:W-:-:S00]  /*1780*/  NOP ;  /* 0x0000000000007918 */ /* 0x000fc00000000000 */
[----:B------:R-:W-:-:S00]  /*1790*/  NOP ;  /* 0x0000000000007918 */ /* 0x000fc00000000000 */
[----:B------:R-:W-:-:S00]  /*17a0*/  NOP ;  /* 0x0000000000007918 */ /* 0x000fc00000000000 */
[----:B------:R-:W-:-:S00]  /*17b0*/  NOP ;  /* 0x0000000000007918 */ /* 0x000fc00000000000 */
[----:B------:R-:W-:-:S00]  /*17c0*/  NOP ;  /* 0x0000000000007918 */ /* 0x000fc00000000000 */
[----:B------:R-:W-:-:S00]  /*17d0*/  NOP ;  /* 0x0000000000007918 */ /* 0x000fc00000000000 */
[----:B------:R-:W-:-:S00]  /*17e0*/  NOP ;  /* 0x0000000000007918 */ /* 0x000fc00000000000 */
[----:B------:R-:W-:-:S00]  /*17f0*/  NOP ;  /* 0x0000000000007918 */ /* 0x000fc00000000000 */
.L_x_18:


//--------------------- .nv.shared._Z14softmax_kernelPfi --------------------------
	.section	.nv.shared._Z14softmax_kernelPfi,"aw",@nobits
	.sectionflags	@""
	.align	8
.nv.shared._Z14softmax_kernelPfi:
	.zero		1216


//--------------------- .nv.shared.reserved.0     --------------------------
	.section	.nv.shared.reserved.0,"aw",@nobits
	.weak		__nv_reservedSMEM_offset_0_alias
	.size		__nv_reservedSMEM_offset_0_alias, 0, 64
	.other		__nv_reservedSMEM_offset_0_alias,@"STO_CUDA_RESERVED_SHARED STV_DEFAULT"
__nv_reservedSMEM_offset_0_alias:
	.zero		0
	.zero		64


//--------------------- .nv.global                --------------------------
	.section	.nv.global,"aw",@nobits
.nv.global:
	.type		_ZN34_INTERNAL_c934dba4_4_k_cu_93dd87b44cuda3std3__48in_placeE,@object
	.size		_ZN34_INTERNAL_c934dba4_4_k_cu_93dd87b44cuda3std3__48in_placeE,(_ZN34_INTERNAL_c934dba4_4_k_cu_93dd87b44cuda3std6ranges3__45__cpo8distanceE - _ZN34_INTERNAL_c934dba4_4_k_cu_93dd87b44cuda3std3__48in_placeE)
_ZN34_INTERNAL_c934dba4_4_k_cu_93dd87b44cuda3std3__48in_placeE:
	.zero		1
	.type		_ZN34_INTERNAL_c934dba4_4_k_cu_93dd87b44cuda3std6ranges3__45__cpo8distanceE,@object
	.size		_ZN34_INTERNAL_c934dba4_4_k_cu_93dd87b44cuda3std6ranges3__45__cpo8distanceE,(_ZN34_INTERNAL_c934dba4_4_k_cu_93dd87b44cuda3std3__45__cpo6cbeginE - _ZN34_INTERNAL_c934dba4_4_k_cu_93dd87b44cuda3std6ranges3__45__cpo8distanceE)
_ZN34_INTERNAL_c934dba4_4_k_cu_93dd87b44cuda3std6ranges3__45__cpo8distanceE:
	.zero		1
	.type		_ZN34_INTERNAL_c934dba4_4_k_cu_93dd87b44cuda3std3__45__cpo6cbeginE,@object
	.size		_ZN34_INTERNAL_c934dba4_4_k_cu_93dd87b44cuda3std3__45__cpo6cbeginE,(_ZN34_INTERNAL_c934dba4_4_k_cu_93dd87b44cuda3std6ranges3__45__cpo7advanceE - _ZN34_INTERNAL_c934dba4_4_k_cu_93dd87b44cuda3std3__45__cpo6cbeginE)
_ZN34_INTERNAL_c934dba4_4_k_cu_93dd87b44cuda3std3__45__cpo6cbeginE:
	.zero		1
	.type		_ZN34_INTERNAL_c934dba4_4_k_cu_93dd87b44cuda3std6ranges3__45__cpo7advanceE,@object
	.size		_ZN34_INTERNAL_c934dba4_4_k_cu_93dd87b44cuda3std6ranges3__45__cpo7advanceE,(_ZN34_INTERNAL_c934dba4_4_k_cu_93dd87b44cuda3std3__45__cpo7crbeginE - _ZN34_INTERNAL_c934dba4_4_k_cu_93dd87b44cuda3std6ranges3__45__cpo7advanceE)
_ZN34_INTERNAL_c934dba4_4_k_cu_93dd87b44cuda3std6ranges3__45__cpo7advanceE:
	.zero		1
	.type		_ZN34_INTERNAL_c934dba4_4_k_cu_93dd87b44cuda3std3__45__cpo7crbeginE,@object
	.size		_ZN34_INTERNAL_c934dba4_4_k_cu_93dd87b44cuda3std3__45__cpo7crbeginE,(_ZN34_INTERNAL_c934dba4_4_k_cu_93dd87b44cuda3std6ranges3__45__cpo4dataE - _ZN34_INTERNAL_c934dba4_4_k_cu_93dd87b44cuda3std3__45__cpo7crbeginE)
_ZN34_INTERNAL_c934dba4_4_k_cu_93dd87b44cuda3std3__45__cpo7crbeginE:
	.zero		1
	.type		_ZN34_INTERNAL_c934dba4_4_k_cu_93dd87b44cuda3std6ranges3__45__cpo4dataE,@object
	.size		_ZN34_INTERNAL_c934dba4_4_k_cu_93dd87b44cuda3std6ranges3__45__cpo4dataE,(_ZN34_INTERNAL_c934dba4_4_k_cu_93dd87b44cuda3std6ranges3__45__cpo5beginE - _ZN34_INTERNAL_c934dba4_4_k_cu_93dd87b44cuda3std6ranges3__45__cpo4dataE)
_ZN34_INTERNAL_c934dba4_4_k_cu_93dd87b44cuda3std6ranges3__45__cpo4dataE:
	.zero		1
	.type		_ZN34_INTERNAL_c934dba4_4_k_cu_93dd87b44cuda3std6ranges3__45__cpo5beginE,@object
	.size		_ZN34_INTERNAL_c934dba4_4_k_cu_93dd87b44cuda3std6ranges3__45__cpo5beginE,(_ZN34_INTERNAL_c934dba4_4_k_cu_93dd87b44cuda3std3__436_GLOBAL__N__c934dba4_4_k_cu_93dd87b46ignoreE - _ZN34_INTERNAL_c934dba4_4_k_cu_93dd87b44cuda3std6ranges3__45__cpo5beginE)
_ZN34_INTERNAL_c934dba4_4_k_cu_93dd87b44cuda3std6ranges3__45__cpo5beginE:
	.zero		1
	.type		_ZN34_INTERNAL_c934dba4_4_k_cu_93dd87b44cuda3std3__436_GLOBAL__N__c934dba4_4_k_cu_93dd87b46ignoreE,@object
	.size		_ZN34_INTERNAL_c934dba4_4_k_cu_93dd87b44cuda3std3__436_GLOBAL__N__c934dba4_4_k_cu_93dd87b46ignoreE,(_ZN34_INTERNAL_c934dba4_4_k_cu_93dd87b44cuda3std6ranges3__45__cpo4sizeE - _ZN34_INTERNAL_c934dba4_4_k_cu_93dd87b44cuda3std3__436_GLOBAL__N__c934dba4_4_k_cu_93dd87b46ignoreE)
_ZN34_INTERNAL_c934dba4_4_k_cu_93dd87b44cuda3std3__436_GLOBAL__N__c934dba4_4_k_cu_93dd87b46ignoreE:
	.zero		1
	.type		_ZN34_INTERNAL_c934dba4_4_k_cu_93dd87b44cuda3std6ranges3__45__cpo4sizeE,@object
	.size		_ZN34_INTERNAL_c934dba4_4_k_cu_93dd87b44cuda3std6ranges3__45__cpo4sizeE,(_ZN34_INTERNAL_c934dba4_4_k_cu_93dd87b44cuda3std3__45__cpo5beginE - _ZN34_INTERNAL_c934dba4_4_k_cu_93dd87b44cuda3std6ranges3__45__cpo4sizeE)
_ZN34_INTERNAL_c934dba4_4_k_cu_93dd87b44cuda3std6ranges3__45__cpo4sizeE:
	.zero		1
	.type		_ZN34_INTERNAL_c934dba4_4_k_cu_93dd87b44cuda3std3__45__cpo5beginE,@object
	.size		_ZN34_INTERNAL_c934dba4_4_k_cu_93dd87b44cuda3std3__45__cpo5beginE,(_ZN34_INTERNAL_c934dba4_4_k_cu_93dd87b44cuda3std6ranges3__45__cpo6cbeginE - _ZN34_INTERNAL_c934dba4_4_k_cu_93dd87b44cuda3std3__45__cpo5beginE)
_ZN34_INTERNAL_c934dba4_4_k_cu_93dd87b44cuda3std3__45__cpo5beginE:
	.zero		1
	.type		_ZN34_INTERNAL_c934dba4_4_k_cu_93dd87b44cuda3std6ranges3__45__cpo6cbeginE,@object
	.size		_ZN34_INTERNAL_c934dba4_4_k_cu_93dd87b44cuda3std6ranges3__45__cpo6cbeginE,(_ZN34_INTERNAL_c934dba4_4_k_cu_93dd87b44cuda3std3__45__cpo6rbeginE - _ZN34_INTERNAL_c934dba4_4_k_cu_93dd87b44cuda3std6ranges3__45__cpo6cbeginE)
_ZN34_INTERNAL_c934dba4_4_k_cu_93dd87b44cuda3std6ranges3__45__cpo6cbeginE:
	.zero		1
	.type		_ZN34_INTERNAL_c934dba4_4_k_cu_93dd87b44cuda3std3__45__cpo6rbeginE,@object
	.size		_ZN34_INTERNAL_c934dba4_4_k_cu_93dd87b44cuda3std3__45__cpo6rbeginE,(_ZN34_INTERNAL_c934dba4_4_k_cu_93dd87b44cuda3std6ranges3__45__cpo4nextE - _ZN34_INTERNAL_c934dba4_4_k_cu_93dd87b44cuda3std3__45__cpo6rbeginE)
_ZN34_INTERNAL_c934dba4_4_k_cu_93dd87b44cuda3std3__45__cpo6rbeginE:
	.zero		1
	.type		_ZN34_INTERNAL_c934dba4_4_k_cu_93dd87b44cuda3std6ranges3__45__cpo4nextE,@object
	.size		_ZN34_INTERNAL_c934dba4_4_k_cu_93dd87b44cuda3std6ranges3__45__cpo4nextE,(_ZN34_INTERNAL_c934dba4_4_k_cu_93dd87b44cuda3std6ranges3__45__cpo4swapE - _ZN34_INTERNAL_c934dba4_4_k_cu_93dd87b44cuda3std6ranges3__45__cpo4nextE)
_ZN34_INTERNAL_c934dba4_4_k_cu_93dd87b44cuda3std6ranges3__45__cpo4nextE:
	.zero		1
	.type		_ZN34_INTERNAL_c934dba4_4_k_cu_93dd87b44cuda3std6ranges3__45__cpo4swapE,@object
	.size		_ZN34_INTERNAL_c934dba4_4_k_cu_93dd87b44cuda3std6ranges3__45__cpo4swapE,(_ZN34_INTERNAL_c934dba4_4_k_cu_93dd87b44cuda3std3__420unreachable_sentinelE - _ZN34_INTERNAL_c934dba4_4_k_cu_93dd87b44cuda3std6ranges3__45__cpo4swapE)
_ZN34_INTERNAL_c934dba4_4_k_cu_93dd87b44cuda3std6ranges3__45__cpo4swapE:
	.zero		1
	.type		_ZN34_INTERNAL_c934dba4_4_k_cu_93dd87b44cuda3std3__420unreachable_sentinelE,@object
	.size		_ZN34_INTERNAL_c934dba4_4_k_cu_93dd87b44cuda3std3__420unreachable_sentinelE,(_ZN34_INTERNAL_c934dba4_4_k_cu_93dd87b46thrust24THRUST_300001_SM_1000_NS6system6detail10sequential3seqE - _ZN34_INTERNAL_c934dba4_4_k_cu_93dd87b44cuda3std3__420unreachable_sentinelE)
_ZN34_INTERNAL_c934dba4_4_k_cu_93dd87b44cuda3std3__420unreachable_sentinelE:
	.zero		1
	.type		_ZN34_INTERNAL_c934dba4_4_k_cu_93dd87b46thrust24THRUST_300001_SM_1000_NS6system6detail10sequential3seqE,@object
	.size		_ZN34_INTERNAL_c934dba4_4_k_cu_93dd87b46thrust24THRUST_300001_SM_1000_NS6system6detail10sequential3seqE,(_ZN34_INTERNAL_c934dba4_4_k_cu_93dd87b44cuda3std3__45__cpo4cendE - _ZN34_INTERNAL_c934dba4_4_k_cu_93dd87b46thrust24THRUST_300001_SM_1000_NS6system6detail10sequential3seqE)
_ZN34_INTERNAL_c934dba4_4_k_cu_93dd87b46thrust24THRUST_300001_SM_1000_NS6system6detail10sequential3seqE:
	.zero		1
	.type		_ZN34_INTERNAL_c934dba4_4_k_cu_93dd87b44cuda3std3__45__cpo4cendE,@object
	.size		_ZN34_INTERNAL_c934dba4_4_k_cu_93dd87b44cuda3std3__45__cpo4cendE,(_ZN34_INTERNAL_c934dba4_4_k_cu_93dd87b44cuda3std6ranges3__45__cpo9iter_swapE - _ZN34_INTERNAL_c934dba4_4_k_cu_93dd87b44cuda3std3__45__cpo4cendE)
_ZN34_INTERNAL_c934dba4_4_k_cu_93dd87b44cuda3std3__45__cpo4cendE:
	.zero		1
	.type		_ZN34_INTERNAL_c934dba4_4_k_cu_93dd87b44cuda3std6ranges3__45__cpo9iter_swapE,@object
	.size		_ZN34_INTERNAL_c934dba4_4_k_cu_93dd87b44cuda3std6ranges3__45__cpo9iter_swapE,(_ZN34_INTERNAL_c934dba4_4_k_cu_93dd87b44cuda3std3__45__cpo5crendE - _ZN34_INTERNAL_c934dba4_4_k_cu_93dd87b44cuda3std6ranges3__45__cpo9iter_swapE)
_ZN34_INTERNAL_c934dba4_4_k_cu_93dd87b44cuda3std6ranges3__45__cpo9iter_swapE:
	.zero		1
	.type		_ZN34_INTERNAL_c934dba4_4_k_cu_93dd87b44cuda3std3__45__cpo5crendE,@object
	.size		_ZN34_INTERNAL_c934dba4_4_k_cu_93dd87b44cuda3std3__45__cpo5crendE,(_ZN34_INTERNAL_c934dba4_4_k_cu_93dd87b44cuda3std6ranges3__45__cpo5cdataE - _ZN34_INTERNAL_c934dba4_4_k_cu_93dd87b44cuda3std3__45__cpo5crendE)
_ZN34_INTERNAL_c934dba4_4_k_cu_93dd87b44cuda3std3__45__cpo5crendE:
	.zero		1
	.type		_ZN34_INTERNAL_c934dba4_4_k_cu_93dd87b44cuda3std6ranges3__45__cpo5cdataE,@object
	.size		_ZN34_INTERNAL_c934dba4_4_k_cu_93dd87b44cuda3std6ranges3__45__cpo5cdataE,(_ZN34_INTERNAL_c934dba4_4_k_cu_93dd87b44cuda3std6ranges3__45__cpo3endE - _ZN34_INTERNAL_c934dba4_4_k_cu_93dd87b44cuda3std6ranges3__45__cpo5cdataE)
_ZN34_INTERNAL_c934dba4_4_k_cu_93dd87b44cuda3std6ranges3__45__cpo5cdataE:
	.zero		1
	.type		_ZN34_INTERNAL_c934dba4_4_k_cu_93dd87b44cuda3std6ranges3__45__cpo3endE,@object
	.size		_ZN34_INTERNAL_c934dba4_4_k_cu_93dd87b44cuda3std6ranges3__45__cpo3endE,(_ZN34_INTERNAL_c934dba4_4_k_cu_93dd87b44cuda3std3__419piecewise_constructE - _ZN34_INTERNAL_c934dba4_4_k_cu_93dd87b44cuda3std6ranges3__45__cpo3endE)
_ZN34_INTERNAL_c934dba4_4_k_cu_93dd87b44cuda3std6ranges3__45__cpo3endE:
	.zero		1
	.type		_ZN34_INTERNAL_c934dba4_4_k_cu_93dd87b44cuda3std3__419piecewise_constructE,@object
	.size		_ZN34_INTERNAL_c934dba4_4_k_cu_93dd87b44cuda3std3__419piecewise_constructE,(_ZN34_INTERNAL_c934dba4_4_k_cu_93dd87b44cuda3std6ranges3__45__cpo5ssizeE - _ZN34_INTERNAL_c934dba4_4_k_cu_93dd87b44cuda3std3__419piecewise_constructE)
_ZN34_INTERNAL_c934dba4_4_k_cu_93dd87b44cuda3std3__419piecewise_constructE:
	.zero		1
	.type		_ZN34_INTERNAL_c934dba4_4_k_cu_93dd87b44cuda3std6ranges3__45__cpo5ssizeE,@object
	.size		_ZN34_INTERNAL_c934dba4_4_k_cu_93dd87b44cuda3std6ranges3__45__cpo5ssizeE,(_ZN34_INTERNAL_c934dba4_4_k_cu_93dd87b44cuda3std3__45__cpo3endE - _ZN34_INTERNAL_c934dba4_4_k_cu_93dd87b44cuda3std6ranges3__45__cpo5ssizeE)
_ZN34_INTERNAL_c934dba4_4_k_cu_93dd87b44cuda3std6ranges3__45__cpo5ssizeE:
	.zero		1
	.type		_ZN34_INTERNAL_c934dba4_4_k_cu_93dd87b44cuda3std3__45__cpo3endE,@object
	.size		_ZN34_INTERNAL_c934dba4_4_k_cu_93dd87b44cuda3std3__45__cpo3endE,(_ZN34_INTERNAL_c934dba4_4_k_cu_93dd87b44cuda3std6ranges3__45__cpo4cendE - _ZN34_INTERNAL_c934dba4_4_k_cu_93dd87b44cuda3std3__45__cpo3endE)
_ZN34_INTERNAL_c934dba4_4_k_cu_93dd87b44cuda3std3__45__cpo3endE:
	.zero		1
	.type		_ZN34_INTERNAL_c934dba4_4_k_cu_93dd87b44cuda3std6ranges3__45__cpo4cendE,@object
	.size		_ZN34_INTERNAL_c934dba4_4_k_cu_93dd87b44cuda3std6ranges3__45__cpo4cendE,(_ZN34_INTERNAL_c934dba4_4_k_cu_93dd87b44cuda3std3__45__cpo4rendE - _ZN34_INTERNAL_c934dba4_4_k_cu_93dd87b44cuda3std6ranges3__45__cpo4cendE)
_ZN34_INTERNAL_c934dba4_4_k_cu_93dd87b44cuda3std6ranges3__45__cpo4cendE:
	.zero		1
	.type		_ZN34_INTERNAL_c934dba4_4_k_cu_93dd87b44cuda3std3__45__cpo4rendE,@object
	.size		_ZN34_INTERNAL_c934dba4_4_k_cu_93dd87b44cuda3std3__45__cpo4rendE,(_ZN34_INTERNAL_c934dba4_4_k_cu_93dd87b44cuda3std6ranges3__45__cpo4prevE - _ZN34_INTERNAL_c934dba4_4_k_cu_93dd87b44cuda3std3__45__cpo4rendE)
_ZN34_INTERNAL_c934dba4_4_k_cu_93dd87b44cuda3std3__45__cpo4rendE:
	.zero		1
	.type		_ZN34_INTERNAL_c934dba4_4_k_cu_93dd87b44cuda3std6ranges3__45__cpo4prevE,@object
	.size		_ZN34_INTERNAL_c934dba4_4_k_cu_93dd87b44cuda3std6ranges3__45__cpo4prevE,(_ZN34_INTERNAL_c934dba4_4_k_cu_93dd87b44cuda3std6ranges3__45__cpo9iter_moveE - _ZN34_INTERNAL_c934dba4_4_k_cu_93dd87b44cuda3std6ranges3__45__cpo4prevE)
_ZN34_INTERNAL_c934dba4_4_k_cu_93dd87b44cuda3std6ranges3__45__cpo4prevE:
	.zero		1
	.type		_ZN34_INTERNAL_c934dba4_4_k_cu_93dd87b44cuda3std6ranges3__45__cpo9iter_moveE,@object
	.size		_ZN34_INTERNAL_c934dba4_4_k_cu_93dd87b44cuda3std6ranges3__45__cpo9iter_moveE,(.L_13 - _ZN34_INTERNAL_c934dba4_4_k_cu_93dd87b44cuda3std6ranges3__45__cpo9iter_moveE)
_ZN34_INTERNAL_c934dba4_4_k_cu_93dd87b44cuda3std6ranges3__45__cpo9iter_moveE:
	.zero		1
.L_13:


//--------------------- .nv.constant0._Z14softmax_kernelPfi --------------------------
	.section	.nv.constant0._Z14softmax_kernelPfi,"a",@progbits
	.sectionflags	@""
	.align	4
.nv.constant0._Z14softmax_kernelPfi:
	.zero		908


//--------------------- SYMBOLS --------------------------

	.type		.nv.reservedSmem.offset0,@object
	.size		.nv.reservedSmem.offset0,0x4
	.type		.nv.reservedSmem.cap,@object
	.size		.nv.reservedSmem.cap,0x4
